// auto-generated by cutlass_sweep.gemm — config: {"arch": "sm_90", "cluster_m": 2, "cluster_n": 1, "dtype": "e4m3", "dtype_b": "e4m3", "layout": "nt", "stages": 0, "tile_k": 32, "tile_m": 384, "tile_n": 8}
#include "cutlass/cutlass.h"
#include "cutlass/gemm/collective/collective_builder.hpp"
#include "cutlass/gemm/device/gemm_universal_adapter.h"
#include "cutlass/gemm/kernel/gemm_universal.hpp"
#include "cutlass/epilogue/collective/collective_builder.hpp"

using ElemA = cutlass::float_e4m3_t;
using ElemB = cutlass::float_e4m3_t;
using ElemCD = cutlass::float_e4m3_t;
using Acc  = float;
using TileShape    = cute::Shape<cute::_384, cute::_8, cute::_32>;
using ClusterShape = cute::Shape<cute::_2, cute::_1, cute::_1>;

using CollectiveEpilogue = typename cutlass::epilogue::collective::CollectiveBuilder<
    cutlass::arch::Sm90, cutlass::arch::OpClassTensorOp,
    TileShape, ClusterShape,
    cutlass::epilogue::collective::EpilogueTileAuto,
    Acc, Acc,
    ElemCD, cutlass::layout::RowMajor, 128 / cutlass::sizeof_bits<ElemCD>::value,
    ElemCD, cutlass::layout::RowMajor, 128 / cutlass::sizeof_bits<ElemCD>::value,
    cutlass::epilogue::collective::EpilogueScheduleAuto
  >::CollectiveOp;

using CollectiveMainloop = typename cutlass::gemm::collective::CollectiveBuilder<
    cutlass::arch::Sm90, cutlass::arch::OpClassTensorOp,
    ElemA, cutlass::layout::RowMajor, 128 / cutlass::sizeof_bits<ElemA>::value,
    ElemB, cutlass::layout::ColumnMajor, 128 / cutlass::sizeof_bits<ElemB>::value,
    Acc,
    TileShape, ClusterShape,
    cutlass::gemm::collective::StageCountAutoCarveout<static_cast<int>(sizeof(typename CollectiveEpilogue::SharedStorage))>,
    cutlass::gemm::collective::KernelScheduleAuto
  >::CollectiveOp;

using GemmKernel = cutlass::gemm::kernel::GemmUniversal<
    cute::Shape<int,int,int,int>,
    CollectiveMainloop,
    CollectiveEpilogue
>;
using Gemm = cutlass::gemm::device::GemmUniversalAdapter<GemmKernel>;

// Force the device kernel symbol into the cubin without needing a host main.
auto* _anchor = &cutlass::device_kernel<GemmKernel>;


// ===== COMPILED SASS (sm_90a) =====

	.target	sm_90a

	.elftype	@"ET_EXEC"


//--------------------- .note.nv.tkinfo           --------------------------
	.section	.note.nv.tkinfo,"",@"SHT_NOTE"
	.sectionflags	@"SHF_NOTE_NV_TKINFO"
	.tkinfo
        /*0018*/ 	.word	0x00000002
        /*0030*/ 	.string	""
        /*0030*/ 	.string	"ptxas"
        /*0030*/ 	.string	"Cuda compilation tools, release 13.0, V13.0.88"
        /*0030*/ 	.string	"Build cuda_13.0.r13.0/compiler.36424714_0"
        /*0030*/ 	.string	"-arch sm_90a -m 64 "



//--------------------- .note.nv.cuinfo           --------------------------
	.section	.note.nv.cuinfo,"",@"SHT_NOTE"
	.sectionflags	@"SHF_NOTE_NV_CUINFO"
        /*0018*/ 	.short	0x0002
        /*001a*/ 	.short	0x005a
        /*001c*/ 	.short	0x0082
	.zero		2


//--------------------- .nv.info                  --------------------------
	.section	.nv.info,"",@"SHT_CUDA_INFO"
	.align	4


	//----- nvinfo : EIATTR_REGCOUNT
	.align		4
        /*0000*/ 	.byte	0x04, 0x2f
        /*0002*/ 	.short	(.L_12 - .L_11)
	.align		4
.L_11:
        /*0004*/ 	.word	index@(_ZN7cutlass13device_kernelINS_4gemm6kernel13GemmUniversalIN4cute5tupleIJiiiiEEENS1_10collective13CollectiveMmaINS1_37MainloopSm90TmaGmmaWarpSpecializedFP8ILi18ENS5_IJNS4_1CILi2EEENSA_ILi1EEESC_EEENS1_35KernelTmaWarpSpecializedCooperativeEEENS5_IJNSA_ILi384EEENSA_ILi8EEENSA_ILi32EEEEEENS_12float_e4m3_tENS5_IJlSC_lEEESK_SL_NS4_8TiledMMAINS4_8MMA_AtomIJNS4_4SM904GMMA29MMA_64x8x32_F32E4M3E4M3_SS_TNILNSP_7ScaleInE1ELSR_1EEEEEENS4_6LayoutISD_NS5_IJSC_NSA_ILi0EEESV_EEEEENS5_IJNS4_10UnderscoreESY_SY_EEEEENS4_13SM90_TMA_LOADENS4_14ComposedLayoutINS4_7SwizzleILi1ELi4ELi3EEENS4_18smem_ptr_flag_bitsILi8EEENSU_INS5_IJSH_SI_EEENS5_IJSI_SC_EEEEEEEvNS4_8identityENS4_23SM90_TMA_LOAD_MULTICASTES1A_vS1B_EENS_8epilogue10collective6detail29Sm90TmaWarpSpecializedAdapterINS1F_15DefaultEpilogueISK_SL_SL_NS1E_6thread17LinearCombinationISK_Li1EffLNS1J_9ScaleType4KindE0ELNS_15FloatRoundStyleE2ESK_EENS1_15EpilogueDefaultEEEEEvvEEEEvNT_6ParamsE)
        /*0008*/ 	.word	0x000000a8


	//----- nvinfo : EIATTR_FRAME_SIZE
	.align		4
.L_12:
        /*000c*/ 	.byte	0x04, 0x11
        /*000e*/ 	.short	(.L_14 - .L_13)
	.align		4
.L_13:
        /*0010*/ 	.word	index@(_ZN7cutlass13device_kernelINS_4gemm6kernel13GemmUniversalIN4cute5tupleIJiiiiEEENS1_10collective13CollectiveMmaINS1_37MainloopSm90TmaGmmaWarpSpecializedFP8ILi18ENS5_IJNS4_1CILi2EEENSA_ILi1EEESC_EEENS1_35KernelTmaWarpSpecializedCooperativeEEENS5_IJNSA_ILi384EEENSA_ILi8EEENSA_ILi32EEEEEENS_12float_e4m3_tENS5_IJlSC_lEEESK_SL_NS4_8TiledMMAINS4_8MMA_AtomIJNS4_4SM904GMMA29MMA_64x8x32_F32E4M3E4M3_SS_TNILNSP_7ScaleInE1ELSR_1EEEEEENS4_6LayoutISD_NS5_IJSC_NSA_ILi0EEESV_EEEEENS5_IJNS4_10UnderscoreESY_SY_EEEEENS4_13SM90_TMA_LOADENS4_14ComposedLayoutINS4_7SwizzleILi1ELi4ELi3EEENS4_18smem_ptr_flag_bitsILi8EEENSU_INS5_IJSH_SI_EEENS5_IJSI_SC_EEEEEEEvNS4_8identityENS4_23SM90_TMA_LOAD_MULTICASTES1A_vS1B_EENS_8epilogue10collective6detail29Sm90TmaWarpSpecializedAdapterINS1F_15DefaultEpilogueISK_SL_SL_NS1E_6thread17LinearCombinationISK_Li1EffLNS1J_9ScaleType4KindE0ELNS_15FloatRoundStyleE2ESK_EENS1_15EpilogueDefaultEEEEEvvEEEEvNT_6ParamsE)
        /*0014*/ 	.word	0x00000000


	//----- nvinfo : EIATTR_MIN_STACK_SIZE
	.align		4
.L_14:
        /*0018*/ 	.byte	0x04, 0x12
        /*001a*/ 	.short	(.L_16 - .L_15)
	.align		4
.L_15:
        /*001c*/ 	.word	index@(_ZN7cutlass13device_kernelINS_4gemm6kernel13GemmUniversalIN4cute5tupleIJiiiiEEENS1_10collective13CollectiveMmaINS1_37MainloopSm90TmaGmmaWarpSpecializedFP8ILi18ENS5_IJNS4_1CILi2EEENSA_ILi1EEESC_EEENS1_35KernelTmaWarpSpecializedCooperativeEEENS5_IJNSA_ILi384EEENSA_ILi8EEENSA_ILi32EEEEEENS_12float_e4m3_tENS5_IJlSC_lEEESK_SL_NS4_8TiledMMAINS4_8MMA_AtomIJNS4_4SM904GMMA29MMA_64x8x32_F32E4M3E4M3_SS_TNILNSP_7ScaleInE1ELSR_1EEEEEENS4_6LayoutISD_NS5_IJSC_NSA_ILi0EEESV_EEEEENS5_IJNS4_10UnderscoreESY_SY_EEEEENS4_13SM90_TMA_LOADENS4_14ComposedLayoutINS4_7SwizzleILi1ELi4ELi3EEENS4_18smem_ptr_flag_bitsILi8EEENSU_INS5_IJSH_SI_EEENS5_IJSI_SC_EEEEEEEvNS4_8identityENS4_23SM90_TMA_LOAD_MULTICASTES1A_vS1B_EENS_8epilogue10collective6detail29Sm90TmaWarpSpecializedAdapterINS1F_15DefaultEpilogueISK_SL_SL_NS1E_6thread17LinearCombinationISK_Li1EffLNS1J_9ScaleType4KindE0ELNS_15FloatRoundStyleE2ESK_EENS1_15EpilogueDefaultEEEEEvvEEEEvNT_6ParamsE)
        /*0020*/ 	.word	0x00000000
.L_16:


//--------------------- .nv.compat                --------------------------
	.section	.nv.compat,"",@"SHT_CUDA_COMPAT_INFO"
	.align	4
        /*0000*/ 	.byte	0x02, 0x09, 0x01, 0x00, 0x02, 0x02, 0x04, 0x00, 0x02, 0x05, 0x05, 0x00, 0x03, 0x07, 0x01, 0x01
        /*0010*/ 	.byte	0x02, 0x03, 0x01, 0x00, 0x02, 0x06, 0x01, 0x00, 0x04, 0x0b, 0x08, 0x00, 0x00, 0x00, 0x00, 0x00
        /*0020*/ 	.byte	0x00, 0x00, 0x00, 0x00


//--------------------- .nv.info._ZN7cutlass13device_kernelINS_4gemm6kernel13GemmUniversalIN4cute5tupleIJiiiiEEENS1_10collective13CollectiveMmaINS1_37MainloopSm90TmaGmmaWarpSpecializedFP8ILi18ENS5_IJNS4_1CILi2EEENSA_ILi1EEESC_EEENS1_35KernelTmaWarpSpecializedCooperativeEEENS5_IJNSA_ILi384EEENSA_ILi8EEENSA_ILi32EEEEEENS_12float_e4m3_tENS5_IJlSC_lEEESK_SL_NS4_8TiledMMAINS4_8MMA_AtomIJNS4_4SM904GMMA29MMA_64x8x32_F32E4M3E4M3_SS_TNILNSP_7ScaleInE1ELSR_1EEEEEENS4_6LayoutISD_NS5_IJSC_NSA_ILi0EEESV_EEEEENS5_IJNS4_10UnderscoreESY_SY_EEEEENS4_13SM90_TMA_LOADENS4_14ComposedLayoutINS4_7SwizzleILi1ELi4ELi3EEENS4_18smem_ptr_flag_bitsILi8EEENSU_INS5_IJSH_SI_EEENS5_IJSI_SC_EEEEEEEvNS4_8identityENS4_23SM90_TMA_LOAD_MULTICASTES1A_vS1B_EENS_8epilogue10collective6detail29Sm90TmaWarpSpecializedAdapterINS1F_15DefaultEpilogueISK_SL_SL_NS1E_6thread17LinearCombinationISK_Li1EffLNS1J_9ScaleType4KindE0ELNS_15FloatRoundStyleE2ESK_EENS1_15EpilogueDefaultEEEEEvvEEEEvNT_6ParamsE --------------------------
	.section	.nv.info._ZN7cutlass13device_kernelINS_4gemm6kernel13GemmUniversalIN4cute5tupleIJiiiiEEENS1_10collective13CollectiveMmaINS1_37MainloopSm90TmaGmmaWarpSpecializedFP8ILi18ENS5_IJNS4_1CILi2EEENSA_ILi1EEESC_EEENS1_35KernelTmaWarpSpecializedCooperativeEEENS5_IJNSA_ILi384EEENSA_ILi8EEENSA_ILi32EEEEEENS_12float_e4m3_tENS5_IJlSC_lEEESK_SL_NS4_8TiledMMAINS4_8MMA_AtomIJNS4_4SM904GMMA29MMA_64x8x32_F32E4M3E4M3_SS_TNILNSP_7ScaleInE1ELSR_1EEEEEENS4_6LayoutISD_NS5_IJSC_NSA_ILi0EEESV_EEEEENS5_IJNS4_10UnderscoreESY_SY_EEEEENS4_13SM90_TMA_LOADENS4_14ComposedLayoutINS4_7SwizzleILi1ELi4ELi3EEENS4_18smem_ptr_flag_bitsILi8EEENSU_INS5_IJSH_SI_EEENS5_IJSI_SC_EEEEEEEvNS4_8identityENS4_23SM90_TMA_LOAD_MULTICASTES1A_vS1B_EENS_8epilogue10collective6detail29Sm90TmaWarpSpecializedAdapterINS1F_15DefaultEpilogueISK_SL_SL_NS1E_6thread17LinearCombinationISK_Li1EffLNS1J_9ScaleType4KindE0ELNS_15FloatRoundStyleE2ESK_EENS1_15EpilogueDefaultEEEEEvvEEEEvNT_6ParamsE,"",@"SHT_CUDA_INFO"
	.sectionflags	@""
	.align	4


	//----- nvinfo : EIATTR_CUDA_API_VERSION
	.align		4
        /*0000*/ 	.byte	0x04, 0x37
        /*0002*/ 	.short	(.L_18 - .L_17)
.L_17:
        /*0004*/ 	.word	0x00000082


	//----- nvinfo : EIATTR_KPARAM_INFO
	.align		4
.L_18:
        /*0008*/ 	.byte	0x04, 0x17
        /*000a*/ 	.short	(.L_20 - .L_19)
.L_19:
        /*000c*/ 	.word	0x00000000
        /*0010*/ 	.short	0x0000
        /*0012*/ 	.short	0x0070
        /*0014*/ 	.byte	0x00, 0xf0, 0x01, 0x10


	//----- nvinfo : EIATTR_SPARSE_MMA_MASK
	.align		4
.L_20:
        /*0018*/ 	.byte	0x03, 0x50
        /*001a*/ 	.short	0x0000


	//----- nvinfo : EIATTR_MAXREG_COUNT
	.align		4
        /*001c*/ 	.byte	0x03, 0x1b
        /*001e*/ 	.short	0x00a8


	//----- nvinfo : EIATTR_NUM_BARRIERS
	.align		4
        /*0020*/ 	.byte	0x02, 0x4c
        /*0022*/ 	.byte	0x01
	.zero		1


	//----- nvinfo : EIATTR_MERCURY_ISA_VERSION
	.align		4
        /*0024*/ 	.byte	0x03, 0x5f
        /*0026*/ 	.short	0x0101


	//----- nvinfo : EIATTR_INT_WARP_WIDE_INSTR_OFFSETS
	.align		4
        /*0028*/ 	.byte	0x04, 0x31
        /*002a*/ 	.short	(.L_22 - .L_21)


	//   ....[0]....
.L_21:
        /*002c*/ 	.word	0x00000690


	//   ....[1]....
        /*0030*/ 	.word	0x00000790


	//   ....[2]....
        /*0034*/ 	.word	0x00000890


	//   ....[3]....
        /*0038*/ 	.word	0x00002340


	//----- nvinfo : EIATTR_COOP_GROUP_MASK_REGIDS
	.align		4
.L_22:
        /*003c*/ 	.byte	0x04, 0x29
        /*003e*/ 	.short	(.L_24 - .L_23)


	//   ....[0]....
.L_23:
        /*0040*/ 	.word	0xffffffff


	//   ....[1]....
        /*0044*/ 	.word	0xffffffff


	//   ....[2]....
        /*0048*/ 	.word	0xffffffff


	//   ....[3]....
        /*004c*/ 	.word	0xffffffff


	//   ....[4]....
        /*0050*/ 	.word	0xffffffff


	//   ....[5]....
        /*0054*/ 	.word	0xffffffff


	//----- nvinfo : EIATTR_COOP_GROUP_INSTR_OFFSETS
	.align		4
.L_24:
        /*0058*/ 	.byte	0x04, 0x28
        /*005a*/ 	.short	(.L_26 - .L_25)


	//   ....[0]....
.L_25:
        /*005c*/ 	.word	0x00000060


	//   ....[1]....
        /*0060*/ 	.word	0x00000070


	//   ....[2]....
        /*0064*/ 	.word	0x00000130


	//   ....[3]....
        /*0068*/ 	.word	0x000004c0


	//   ....[4]....
        /*006c*/ 	.word	0x000009f0


	//   ....[5]....
        /*0070*/ 	.word	0x00001640


	//----- nvinfo : EIATTR_REG_RECONFIG
	.align		4
.L_26:
        /*0074*/ 	.byte	0x01, 0x54
	.zero		2


	//----- nvinfo : EIATTR_MBARRIER_INSTR_OFFSETS
	.align		4
        /*0078*/ 	.byte	0x04, 0x39
        /*007a*/ 	.short	(.L_28 - .L_27)


	//   ....[0]....
.L_27:
        /*007c*/ 	.word	0x00000250
        /*0080*/ 	.word	0x000000ff
        /*0084*/ 	.word	0x00000000
        /*0088*/ 	.short	0x0100
        /*008a*/ 	.byte	0x08
	.zero		1


	//   ....[1]....
        /*008c*/ 	.word	0x00000260
        /*0090*/ 	.word	0x000000ff
        /*0094*/ 	.word	0x00000090
        /*0098*/ 	.short	0x0100
        /*009a*/ 	.byte	0x08
	.zero		1


	//   ....[2]....
        /*009c*/ 	.word	0x00000270
        /*00a0*/ 	.word	0x000000ff
        /*00a4*/ 	.word	0x00000008
        /*00a8*/ 	.short	0x0100
        /*00aa*/ 	.byte	0x08
	.zero		1


	//   ....[3]....
        /*00ac*/ 	.word	0x00000280
        /*00b0*/ 	.word	0x000000ff
        /*00b4*/ 	.word	0x00000098
        /*00b8*/ 	.short	0x0100
        /*00ba*/ 	.byte	0x08
	.zero		1


	//   ....[4]....
        /*00bc*/ 	.word	0x00000290
        /*00c0*/ 	.word	0x000000ff
        /*00c4*/ 	.word	0x00000010
        /*00c8*/ 	.short	0x0100
        /*00ca*/ 	.byte	0x08
	.zero		1


	//   ....[5]....
        /*00cc*/ 	.word	0x000002a0
        /*00d0*/ 	.word	0x000000ff
        /*00d4*/ 	.word	0x000000a0
        /*00d8*/ 	.short	0x0100
        /*00da*/ 	.byte	0x08
	.zero		1


	//   ....[6]....
        /*00dc*/ 	.word	0x000002b0
        /*00e0*/ 	.word	0x000000ff
        /*00e4*/ 	.word	0x00000018
        /*00e8*/ 	.short	0x0100
        /*00ea*/ 	.byte	0x08
	.zero		1


	//   ....[7]....
        /*00ec*/ 	.word	0x000002c0
        /*00f0*/ 	.word	0x000000ff
        /*00f4*/ 	.word	0x000000a8
        /*00f8*/ 	.short	0x0100
        /*00fa*/ 	.byte	0x08
	.zero		1


	//   ....[8]....
        /*00fc*/ 	.word	0x000002d0
        /*0100*/ 	.word	0x000000ff
        /*0104*/ 	.word	0x00000020
        /*0108*/ 	.short	0x0100
        /*010a*/ 	.byte	0x08
	.zero		1


	//   ....[9]....
        /*010c*/ 	.word	0x000002e0
        /*0110*/ 	.word	0x000000ff
        /*0114*/ 	.word	0x000000b0
        /*0118*/ 	.short	0x0100
        /*011a*/ 	.byte	0x08
	.zero		1


	//   ....[10]....
        /*011c*/ 	.word	0x000002f0
        /*0120*/ 	.word	0x000000ff
        /*0124*/ 	.word	0x00000028
        /*0128*/ 	.short	0x0100
        /*012a*/ 	.byte	0x08
	.zero		1


	//   ....[11]....
        /*012c*/ 	.word	0x00000300
        /*0130*/ 	.word	0x000000ff
        /*0134*/ 	.word	0x000000b8
        /*0138*/ 	.short	0x0100
        /*013a*/ 	.byte	0x08
	.zero		1


	//   ....[12]....
        /*013c*/ 	.word	0x00000310
        /*0140*/ 	.word	0x000000ff
        /*0144*/ 	.word	0x00000030
        /*0148*/ 	.short	0x0100
        /*014a*/ 	.byte	0x08
	.zero		1


	//   ....[13]....
        /*014c*/ 	.word	0x00000320
        /*0150*/ 	.word	0x000000ff
        /*0154*/ 	.word	0x000000c0
        /*0158*/ 	.short	0x0100
        /*015a*/ 	.byte	0x08
	.zero		1


	//   ....[14]....
        /*015c*/ 	.word	0x00000330
        /*0160*/ 	.word	0x000000ff
        /*0164*/ 	.word	0x00000038
        /*0168*/ 	.short	0x0100
        /*016a*/ 	.byte	0x08
	.zero		1


	//   ....[15]....
        /*016c*/ 	.word	0x00000340
        /*0170*/ 	.word	0x000000ff
        /*0174*/ 	.word	0x000000c8
        /*0178*/ 	.short	0x0100
        /*017a*/ 	.byte	0x08
	.zero		1


	//   ....[16]....
        /*017c*/ 	.word	0x00000350
        /*0180*/ 	.word	0x000000ff
        /*0184*/ 	.word	0x00000040
        /*0188*/ 	.short	0x0100
        /*018a*/ 	.byte	0x08
	.zero		1


	//   ....[17]....
        /*018c*/ 	.word	0x00000360
        /*0190*/ 	.word	0x000000ff
        /*0194*/ 	.word	0x000000d0
        /*0198*/ 	.short	0x0100
        /*019a*/ 	.byte	0x08
	.zero		1


	//   ....[18]....
        /*019c*/ 	.word	0x00000370
        /*01a0*/ 	.word	0x000000ff
        /*01a4*/ 	.word	0x00000048
        /*01a8*/ 	.short	0x0100
        /*01aa*/ 	.byte	0x08
	.zero		1


	//   ....[19]....
        /*01ac*/ 	.word	0x00000380
        /*01b0*/ 	.word	0x000000ff
        /*01b4*/ 	.word	0x000000d8
        /*01b8*/ 	.short	0x0100
        /*01ba*/ 	.byte	0x08
	.zero		1


	//   ....[20]....
        /*01bc*/ 	.word	0x00000390
        /*01c0*/ 	.word	0x000000ff
        /*01c4*/ 	.word	0x00000050
        /*01c8*/ 	.short	0x0100
        /*01ca*/ 	.byte	0x08
	.zero		1


	//   ....[21]....
        /*01cc*/ 	.word	0x000003a0
        /*01d0*/ 	.word	0x000000ff
        /*01d4*/ 	.word	0x000000e0
        /*01d8*/ 	.short	0x0100
        /*01da*/ 	.byte	0x08
	.zero		1


	//   ....[22]....
        /*01dc*/ 	.word	0x000003b0
        /*01e0*/ 	.word	0x000000ff
        /*01e4*/ 	.word	0x00000058
        /*01e8*/ 	.short	0x0100
        /*01ea*/ 	.byte	0x08
	.zero		1


	//   ....[23]....
        /*01ec*/ 	.word	0x000003c0
        /*01f0*/ 	.word	0x000000ff
        /*01f4*/ 	.word	0x000000e8
        /*01f8*/ 	.short	0x0100
        /*01fa*/ 	.byte	0x08
	.zero		1


	//   ....[24]....
        /*01fc*/ 	.word	0x000003d0
        /*0200*/ 	.word	0x000000ff
        /*0204*/ 	.word	0x00000060
        /*0208*/ 	.short	0x0100
        /*020a*/ 	.byte	0x08
	.zero		1


	//   ....[25]....
        /*020c*/ 	.word	0x000003e0
        /*0210*/ 	.word	0x000000ff
        /*0214*/ 	.word	0x000000f0
        /*0218*/ 	.short	0x0100
        /*021a*/ 	.byte	0x08
	.zero		1


	//   ....[26]....
        /*021c*/ 	.word	0x000003f0
        /*0220*/ 	.word	0x000000ff
        /*0224*/ 	.word	0x00000068
        /*0228*/ 	.short	0x0100
        /*022a*/ 	.byte	0x08
	.zero		1


	//   ....[27]....
        /*022c*/ 	.word	0x00000400
        /*0230*/ 	.word	0x000000ff
        /*0234*/ 	.word	0x000000f8
        /*0238*/ 	.short	0x0100
        /*023a*/ 	.byte	0x08
	.zero		1


	//   ....[28]....
        /*023c*/ 	.word	0x00000410
        /*0240*/ 	.word	0x000000ff
        /*0244*/ 	.word	0x00000070
        /*0248*/ 	.short	0x0100
        /*024a*/ 	.byte	0x08
	.zero		1


	//   ....[29]....
        /*024c*/ 	.word	0x00000420
        /*0250*/ 	.word	0x000000ff
        /*0254*/ 	.word	0x00000100
        /*0258*/ 	.short	0x0100
        /*025a*/ 	.byte	0x08
	.zero		1


	//   ....[30]....
        /*025c*/ 	.word	0x00000430
        /*0260*/ 	.word	0x000000ff
        /*0264*/ 	.word	0x00000078
        /*0268*/ 	.short	0x0100
        /*026a*/ 	.byte	0x08
	.zero		1


	//   ....[31]....
        /*026c*/ 	.word	0x00000440
        /*0270*/ 	.word	0x000000ff
        /*0274*/ 	.word	0x00000108
        /*0278*/ 	.short	0x0100
        /*027a*/ 	.byte	0x08
	.zero		1


	//   ....[32]....
        /*027c*/ 	.word	0x00000450
        /*0280*/ 	.word	0x000000ff
        /*0284*/ 	.word	0x00000080
        /*0288*/ 	.short	0x0100
        /*028a*/ 	.byte	0x08
	.zero		1


	//   ....[33]....
        /*028c*/ 	.word	0x00000460
        /*0290*/ 	.word	0x000000ff
        /*0294*/ 	.word	0x00000110
        /*0298*/ 	.short	0x0100
        /*029a*/ 	.byte	0x08
	.zero		1


	//   ....[34]....
        /*029c*/ 	.word	0x00000470
        /*02a0*/ 	.word	0x000000ff
        /*02a4*/ 	.word	0x00000088
        /*02a8*/ 	.short	0x0100
        /*02aa*/ 	.byte	0x08
	.zero		1


	//   ....[35]....
        /*02ac*/ 	.word	0x00000480
        /*02b0*/ 	.word	0x000000ff
        /*02b4*/ 	.word	0x00000118
        /*02b8*/ 	.short	0x0100
        /*02ba*/ 	.byte	0x08
	.zero		1


	//   ....[36]....
        /*02bc*/ 	.word	0x00000900
        /*02c0*/ 	.word	0x000000ff
        /*02c4*/ 	.word	0x00000130
        /*02c8*/ 	.short	0x0100
        /*02ca*/ 	.byte	0x06
	.zero		1


	//   ....[37]....
        /*02cc*/ 	.word	0x000009a0
        /*02d0*/ 	.word	0x000000ff
        /*02d4*/ 	.word	0x00000138
        /*02d8*/ 	.short	0x0100
        /*02da*/ 	.byte	0x06
	.zero		1


	//   ....[38]....
        /*02dc*/ 	.word	0x000018d0
        /*02e0*/ 	.word	0x000000ff
        /*02e4*/ 	.word	0x00000000
        /*02e8*/ 	.short	0x010a
        /*02ea*/ 	.byte	0x06
	.zero		1


	//   ....[39]....
        /*02ec*/ 	.word	0x00001910
        /*02f0*/ 	.word	0x000000ff
        /*02f4*/ 	.word	0x00000000
        /*02f8*/ 	.short	0x010a
        /*02fa*/ 	.byte	0x06
	.zero		1


	//   ....[40]....
        /*02fc*/ 	.word	0x00001d60
        /*0300*/ 	.word	0x000000ff
        /*0304*/ 	.word	0x00000000
        /*0308*/ 	.short	0x010a
        /*030a*/ 	.byte	0x10
	.zero		1


	//   ....[41]....
        /*030c*/ 	.word	0x00001da0
        /*0310*/ 	.word	0x000000ff
        /*0314*/ 	.word	0x00000000
        /*0318*/ 	.short	0x010a
        /*031a*/ 	.byte	0x10
	.zero		1


	//   ....[42]....
        /*031c*/ 	.word	0x000020b0
        /*0320*/ 	.word	0x00000021
        /*0324*/ 	.word	0x00000000
        /*0328*/ 	.short	0x0101
        /*032a*/ 	.byte	0x3f
	.zero		1


	//   ....[43]....
        /*032c*/ 	.word	0x000023e0
        /*0330*/ 	.word	0x0000000d
        /*0334*/ 	.word	0x00000000
        /*0338*/ 	.short	0x0101
        /*033a*/ 	.byte	0x3f
	.zero		1


	//   ....[44]....
        /*033c*/ 	.word	0x00004930
        /*0340*/ 	.word	0x00000015
        /*0344*/ 	.word	0x00000090
        /*0348*/ 	.short	0x010a
        /*034a*/ 	.byte	0x3f
	.zero		1


	//   ....[45]....
        /*034c*/ 	.word	0x00004cb0
        /*0350*/ 	.word	0x00000004
        /*0354*/ 	.word	0x00000138
        /*0358*/ 	.short	0x0101
        /*035a*/ 	.byte	0x3f
	.zero		1


	//   ....[46]....
        /*035c*/ 	.word	0x00005400
        /*0360*/ 	.word	0x00000006
        /*0364*/ 	.word	0x00000000
        /*0368*/ 	.short	0x010a
        /*036a*/ 	.byte	0x3f
	.zero		1


	//   ....[47]....
        /*036c*/ 	.word	0x00005480
        /*0370*/ 	.word	0x00000007
        /*0374*/ 	.word	0x00000000
        /*0378*/ 	.short	0x010a
        /*037a*/ 	.byte	0x3f
	.zero		1


	//   ....[48]....
        /*037c*/ 	.word	0x00005510
        /*0380*/ 	.word	0x00000006
        /*0384*/ 	.word	0x00000000
        /*0388*/ 	.short	0x010a
        /*038a*/ 	.byte	0x3f
	.zero		1


	//   ....[49]....
        /*038c*/ 	.word	0x000055a0
        /*0390*/ 	.word	0x00000009
        /*0394*/ 	.word	0x00000000
        /*0398*/ 	.short	0x010a
        /*039a*/ 	.byte	0x3f
	.zero		1


	//   ....[50]....
        /*039c*/ 	.word	0x00005630
        /*03a0*/ 	.word	0x00000006
        /*03a4*/ 	.word	0x00000000
        /*03a8*/ 	.short	0x010a
        /*03aa*/ 	.byte	0x3f
	.zero		1


	//   ....[51]....
        /*03ac*/ 	.word	0x000056c0
        /*03b0*/ 	.word	0x00000009
        /*03b4*/ 	.word	0x00000000
        /*03b8*/ 	.short	0x010a
        /*03ba*/ 	.byte	0x3f
	.zero		1


	//   ....[52]....
        /*03bc*/ 	.word	0x00005750
        /*03c0*/ 	.word	0x00000006
        /*03c4*/ 	.word	0x00000000
        /*03c8*/ 	.short	0x010a
        /*03ca*/ 	.byte	0x3f
	.zero		1


	//   ....[53]....
        /*03cc*/ 	.word	0x000057e0
        /*03d0*/ 	.word	0x00000009
        /*03d4*/ 	.word	0x00000000
        /*03d8*/ 	.short	0x010a
        /*03da*/ 	.byte	0x3f
	.zero		1


	//   ....[54]....
        /*03dc*/ 	.word	0x00005870
        /*03e0*/ 	.word	0x00000006
        /*03e4*/ 	.word	0x00000000
        /*03e8*/ 	.short	0x010a
        /*03ea*/ 	.byte	0x3f
	.zero		1


	//   ....[55]....
        /*03ec*/ 	.word	0x00005900
        /*03f0*/ 	.word	0x00000009
        /*03f4*/ 	.word	0x00000000
        /*03f8*/ 	.short	0x010a
        /*03fa*/ 	.byte	0x3f
	.zero		1


	//   ....[56]....
        /*03fc*/ 	.word	0x00005990
        /*0400*/ 	.word	0x00000006
        /*0404*/ 	.word	0x00000000
        /*0408*/ 	.short	0x010a
        /*040a*/ 	.byte	0x3f
	.zero		1


	//   ....[57]....
        /*040c*/ 	.word	0x00005a20
        /*0410*/ 	.word	0x00000009
        /*0414*/ 	.word	0x00000000
        /*0418*/ 	.short	0x010a
        /*041a*/ 	.byte	0x3f
	.zero		1


	//   ....[58]....
        /*041c*/ 	.word	0x00005ab0
        /*0420*/ 	.word	0x00000006
        /*0424*/ 	.word	0x00000000
        /*0428*/ 	.short	0x010a
        /*042a*/ 	.byte	0x3f
	.zero		1


	//   ....[59]....
        /*042c*/ 	.word	0x00005b40
        /*0430*/ 	.word	0x00000009
        /*0434*/ 	.word	0x00000000
        /*0438*/ 	.short	0x010a
        /*043a*/ 	.byte	0x3f
	.zero		1


	//   ....[60]....
        /*043c*/ 	.word	0x00005bd0
        /*0440*/ 	.word	0x00000006
        /*0444*/ 	.word	0x00000000
        /*0448*/ 	.short	0x010a
        /*044a*/ 	.byte	0x3f
	.zero		1


	//   ....[61]....
        /*044c*/ 	.word	0x00005c60
        /*0450*/ 	.word	0x00000009
        /*0454*/ 	.word	0x00000000
        /*0458*/ 	.short	0x010a
        /*045a*/ 	.byte	0x3f
	.zero		1


	//   ....[62]....
        /*045c*/ 	.word	0x00005cf0
        /*0460*/ 	.word	0x00000006
        /*0464*/ 	.word	0x00000000
        /*0468*/ 	.short	0x010a
        /*046a*/ 	.byte	0x3f
	.zero		1


	//   ....[63]....
        /*046c*/ 	.word	0x00005d80
        /*0470*/ 	.word	0x00000003
        /*0474*/ 	.word	0x00000000
        /*0478*/ 	.short	0x010a
        /*047a*/ 	.byte	0x3f
	.zero		1


	//   ....[64]....
        /*047c*/ 	.word	0x00005df0
        /*0480*/ 	.word	0x0000000d
        /*0484*/ 	.word	0x00000000
        /*0488*/ 	.short	0x010a
        /*048a*/ 	.byte	0x3f
	.zero		1


	//   ....[65]....
        /*048c*/ 	.word	0x00005e50
        /*0490*/ 	.word	0x00000022
        /*0494*/ 	.word	0x00000000
        /*0498*/ 	.short	0x010a
        /*049a*/ 	.byte	0x3f
	.zero		1


	//   ....[66]....
        /*049c*/ 	.word	0x00005f20
        /*04a0*/ 	.word	0x00000015
        /*04a4*/ 	.word	0x00000090
        /*04a8*/ 	.short	0x010a
        /*04aa*/ 	.byte	0x3f
	.zero		1


	//   ....[67]....
        /*04ac*/ 	.word	0x00005ff0
        /*04b0*/ 	.word	0x00000006
        /*04b4*/ 	.word	0x00000000
        /*04b8*/ 	.short	0x010a
        /*04ba*/ 	.byte	0x3f
	.zero		1


	//   ....[68]....
        /*04bc*/ 	.word	0x00006040
        /*04c0*/ 	.word	0x00000007
        /*04c4*/ 	.word	0x00000000
        /*04c8*/ 	.short	0x010a
        /*04ca*/ 	.byte	0x3f
	.zero		1


	//   ....[69]....
        /*04cc*/ 	.word	0x00006090
        /*04d0*/ 	.word	0x00000006
        /*04d4*/ 	.word	0x00000000
        /*04d8*/ 	.short	0x010a
        /*04da*/ 	.byte	0x3f
	.zero		1


	//   ....[70]....
        /*04dc*/ 	.word	0x000060e0
        /*04e0*/ 	.word	0x00000009
        /*04e4*/ 	.word	0x00000000
        /*04e8*/ 	.short	0x010a
        /*04ea*/ 	.byte	0x3f
	.zero		1


	//   ....[71]....
        /*04ec*/ 	.word	0x00006130
        /*04f0*/ 	.word	0x00000006
        /*04f4*/ 	.word	0x00000000
        /*04f8*/ 	.short	0x010a
        /*04fa*/ 	.byte	0x3f
	.zero		1


	//   ....[72]....
        /*04fc*/ 	.word	0x00006180
        /*0500*/ 	.word	0x00000009
        /*0504*/ 	.word	0x00000000
        /*0508*/ 	.short	0x010a
        /*050a*/ 	.byte	0x3f
	.zero		1


	//   ....[73]....
        /*050c*/ 	.word	0x000061d0
        /*0510*/ 	.word	0x00000006
        /*0514*/ 	.word	0x00000000
        /*0518*/ 	.short	0x010a
        /*051a*/ 	.byte	0x3f
	.zero		1


	//   ....[74]....
        /*051c*/ 	.word	0x00006220
        /*0520*/ 	.word	0x00000009
        /*0524*/ 	.word	0x00000000
        /*0528*/ 	.short	0x010a
        /*052a*/ 	.byte	0x3f
	.zero		1


	//   ....[75]....
        /*052c*/ 	.word	0x00006270
        /*0530*/ 	.word	0x00000006
        /*0534*/ 	.word	0x00000000
        /*0538*/ 	.short	0x010a
        /*053a*/ 	.byte	0x3f
	.zero		1


	//   ....[76]....
        /*053c*/ 	.word	0x000062c0
        /*0540*/ 	.word	0x00000009
        /*0544*/ 	.word	0x00000000
        /*0548*/ 	.short	0x010a
        /*054a*/ 	.byte	0x3f
	.zero		1


	//   ....[77]....
        /*054c*/ 	.word	0x00006310
        /*0550*/ 	.word	0x00000006
        /*0554*/ 	.word	0x00000000
        /*0558*/ 	.short	0x010a
        /*055a*/ 	.byte	0x3f
	.zero		1


	//   ....[78]....
        /*055c*/ 	.word	0x00006360
        /*0560*/ 	.word	0x00000009
        /*0564*/ 	.word	0x00000000
        /*0568*/ 	.short	0x010a
        /*056a*/ 	.byte	0x3f
	.zero		1


	//   ....[79]....
        /*056c*/ 	.word	0x000063b0
        /*0570*/ 	.word	0x00000006
        /*0574*/ 	.word	0x00000000
        /*0578*/ 	.short	0x010a
        /*057a*/ 	.byte	0x3f
	.zero		1


	//   ....[80]....
        /*057c*/ 	.word	0x00006400
        /*0580*/ 	.word	0x00000009
        /*0584*/ 	.word	0x00000000
        /*0588*/ 	.short	0x010a
        /*058a*/ 	.byte	0x3f
	.zero		1


	//   ....[81]....
        /*058c*/ 	.word	0x00006450
        /*0590*/ 	.word	0x00000006
        /*0594*/ 	.word	0x00000000
        /*0598*/ 	.short	0x010a
        /*059a*/ 	.byte	0x3f
	.zero		1


	//   ....[82]....
        /*059c*/ 	.word	0x000064a0
        /*05a0*/ 	.word	0x00000009
        /*05a4*/ 	.word	0x00000000
        /*05a8*/ 	.short	0x010a
        /*05aa*/ 	.byte	0x3f
	.zero		1


	//   ....[83]....
        /*05ac*/ 	.word	0x000064f0
        /*05b0*/ 	.word	0x00000006
        /*05b4*/ 	.word	0x00000000
        /*05b8*/ 	.short	0x010a
        /*05ba*/ 	.byte	0x3f
	.zero		1


	//----- nvinfo : EIATTR_NUM_MBARRIERS
	.align		4
.L_28:
        /*05bc*/ 	.byte	0x03, 0x38
        /*05be*/ 	.short	0x0026


	//----- nvinfo : EIATTR_EXIT_INSTR_OFFSETS
	.align		4
        /*05c0*/ 	.byte	0x04, 0x1c
        /*05c2*/ 	.short	(.L_30 - .L_29)


	//   ....[0]....
.L_29:
        /*05c4*/ 	.word	0x00000bc0


	//   ....[1]....
        /*05c8*/ 	.word	0x000013a0


	//   ....[2]....
        /*05cc*/ 	.word	0x000040b0


	//   ....[3]....
        /*05d0*/ 	.word	0x00004610


	//   ....[4]....
        /*05d4*/ 	.word	0x00005dd0


	//----- nvinfo : EIATTR_MAX_THREADS
	.align		4
.L_30:
        /*05d8*/ 	.byte	0x04, 0x05
        /*05da*/ 	.short	(.L_32 - .L_31)
.L_31:
        /*05dc*/ 	.word	0x00000180
        /*05e0*/ 	.word	0x00000001
        /*05e4*/ 	.word	0x00000001


	//----- nvinfo : EIATTR_CRS_STACK_SIZE
	.align		4
.L_32:
        /*05e8*/ 	.byte	0x04, 0x1e
        /*05ea*/ 	.short	(.L_34 - .L_33)
.L_33:
        /*05ec*/ 	.word	0x00000000


	//----- nvinfo : EIATTR_CBANK_PARAM_SIZE
	.align		4
.L_34:
        /*05f0*/ 	.byte	0x03, 0x19
        /*05f2*/ 	.short	0x0470


	//----- nvinfo : EIATTR_PARAM_CBANK
	.align		4
        /*05f4*/ 	.byte	0x04, 0x0a
        /*05f6*/ 	.short	(.L_36 - .L_35)
	.align		4
.L_35:
        /*05f8*/ 	.word	index@(.nv.constant0._ZN7cutlass13device_kernelINS_4gemm6kernel13GemmUniversalIN4cute5tupleIJiiiiEEENS1_10collective13CollectiveMmaINS1_37MainloopSm90TmaGmmaWarpSpecializedFP8ILi18ENS5_IJNS4_1CILi2EEENSA_ILi1EEESC_EEENS1_35KernelTmaWarpSpecializedCooperativeEEENS5_IJNSA_ILi384EEENSA_ILi8EEENSA_ILi32EEEEEENS_12float_e4m3_tENS5_IJlSC_lEEESK_SL_NS4_8TiledMMAINS4_8MMA_AtomIJNS4_4SM904GMMA29MMA_64x8x32_F32E4M3E4M3_SS_TNILNSP_7ScaleInE1ELSR_1EEEEEENS4_6LayoutISD_NS5_IJSC_NSA_ILi0EEESV_EEEEENS5_IJNS4_10UnderscoreESY_SY_EEEEENS4_13SM90_TMA_LOADENS4_14ComposedLayoutINS4_7SwizzleILi1ELi4ELi3EEENS4_18smem_ptr_flag_bitsILi8EEENSU_INS5_IJSH_SI_EEENS5_IJSI_SC_EEEEEEEvNS4_8identityENS4_23SM90_TMA_LOAD_MULTICASTES1A_vS1B_EENS_8epilogue10collective6detail29Sm90TmaWarpSpecializedAdapterINS1F_15DefaultEpilogueISK_SL_SL_NS1E_6thread17LinearCombinationISK_Li1EffLNS1J_9ScaleType4KindE0ELNS_15FloatRoundStyleE2ESK_EENS1_15EpilogueDefaultEEEEEvvEEEEvNT_6ParamsE)
        /*05fc*/ 	.short	0x0210
        /*05fe*/ 	.short	0x0470


	//----- nvinfo : EIATTR_SW_WAR
	.align		4
.L_36:
        /*0600*/ 	.byte	0x04, 0x36
        /*0602*/ 	.short	(.L_38 - .L_37)
.L_37:
        /*0604*/ 	.word	0x00000008
.L_38:


//--------------------- .nv.callgraph             --------------------------
	.section	.nv.callgraph,"",@"SHT_CUDA_CALLGRAPH"
	.align	4
	.sectionentsize	8
	.align		4
        /*0000*/ 	.word	0x00000000
	.align		4
        /*0004*/ 	.word	0xffffffff
	.align		4
        /*0008*/ 	.word	0x00000000
	.align		4
        /*000c*/ 	.word	0xfffffffe
	.align		4
        /*0010*/ 	.word	0x00000000
	.align		4
        /*0014*/ 	.word	0xfffffffd
	.align		4
        /*0018*/ 	.word	0x00000000
	.align		4
        /*001c*/ 	.word	0xfffffffc


//--------------------- .nv.constant4             --------------------------
	.section	.nv.constant4,"a",@progbits
	.align	8
	.align		8
.nv.constant4:
        /*0000*/ 	.dword	_ZN39_INTERNAL_33c1294c_4_k_cu_9f6eb16a_85674cuda3std3__45__cpo5beginE
	.align		8
        /*0008*/ 	.dword	_ZN39_INTERNAL_33c1294c_4_k_cu_9f6eb16a_85674cuda3std3__45__cpo3endE
	.align		8
        /*0010*/ 	.dword	_ZN39_INTERNAL_33c1294c_4_k_cu_9f6eb16a_85674cuda3std3__45__cpo6cbeginE
	.align		8
        /*0018*/ 	.dword	_ZN39_INTERNAL_33c1294c_4_k_cu_9f6eb16a_85674cuda3std3__45__cpo4cendE
	.align		8
        /*0020*/ 	.dword	_ZN39_INTERNAL_33c1294c_4_k_cu_9f6eb16a_85674cuda3std3__441_GLOBAL__N__33c1294c_4_k_cu_9f6eb16a_85676ignoreE
	.align		8
        /*0028*/ 	.dword	_ZN39_INTERNAL_33c1294c_4_k_cu_9f6eb16a_85674cuda3std3__419piecewise_constructE
	.align		8
        /*0030*/ 	.dword	_ZN39_INTERNAL_33c1294c_4_k_cu_9f6eb16a_85674cuda3std3__48in_placeE
	.align		8
        /*0038*/ 	.dword	_ZN39_INTERNAL_33c1294c_4_k_cu_9f6eb16a_85674cuda3std6ranges3__45__cpo4swapE
	.align		8
        /*0040*/ 	.dword	_ZN39_INTERNAL_33c1294c_4_k_cu_9f6eb16a_85674cuda3std6ranges3__45__cpo9iter_moveE
	.align		8
        /*0048*/ 	.dword	_ZN39_INTERNAL_33c1294c_4_k_cu_9f6eb16a_85674cute7productE
	.align		8
        /*0050*/ 	.dword	_ZN39_INTERNAL_33c1294c_4_k_cu_9f6eb16a_85674cute1_E


//--------------------- .text._ZN7cutlass13device_kernelINS_4gemm6kernel13GemmUniversalIN4cute5tupleIJiiiiEEENS1_10collective13CollectiveMmaINS1_37MainloopSm90TmaGmmaWarpSpecializedFP8ILi18ENS5_IJNS4_1CILi2EEENSA_ILi1EEESC_EEENS1_35KernelTmaWarpSpecializedCooperativeEEENS5_IJNSA_ILi384EEENSA_ILi8EEENSA_ILi32EEEEEENS_12float_e4m3_tENS5_IJlSC_lEEESK_SL_NS4_8TiledMMAINS4_8MMA_AtomIJNS4_4SM904GMMA29MMA_64x8x32_F32E4M3E4M3_SS_TNILNSP_7ScaleInE1ELSR_1EEEEEENS4_6LayoutISD_NS5_IJSC_NSA_ILi0EEESV_EEEEENS5_IJNS4_10UnderscoreESY_SY_EEEEENS4_13SM90_TMA_LOADENS4_14ComposedLayoutINS4_7SwizzleILi1ELi4ELi3EEENS4_18smem_ptr_flag_bitsILi8EEENSU_INS5_IJSH_SI_EEENS5_IJSI_SC_EEEEEEEvNS4_8identityENS4_23SM90_TMA_LOAD_MULTICASTES1A_vS1B_EENS_8epilogue10collective6detail29Sm90TmaWarpSpecializedAdapterINS1F_15DefaultEpilogueISK_SL_SL_NS1E_6thread17LinearCombinationISK_Li1EffLNS1J_9ScaleType4KindE0ELNS_15FloatRoundStyleE2ESK_EENS1_15EpilogueDefaultEEEEEvvEEEEvNT_6ParamsE --------------------------
	.section	.text._ZN7cutlass13device_kernelINS_4gemm6kernel13GemmUniversalIN4cute5tupleIJiiiiEEENS1_10collective13CollectiveMmaINS1_37MainloopSm90TmaGmmaWarpSpecializedFP8ILi18ENS5_IJNS4_1CILi2EEENSA_ILi1EEESC_EEENS1_35KernelTmaWarpSpecializedCooperativeEEENS5_IJNSA_ILi384EEENSA_ILi8EEENSA_ILi32EEEEEENS_12float_e4m3_tENS5_IJlSC_lEEESK_SL_NS4_8TiledMMAINS4_8MMA_AtomIJNS4_4SM904GMMA29MMA_64x8x32_F32E4M3E4M3_SS_TNILNSP_7ScaleInE1ELSR_1EEEEEENS4_6LayoutISD_NS5_IJSC_NSA_ILi0EEESV_EEEEENS5_IJNS4_10UnderscoreESY_SY_EEEEENS4_13SM90_TMA_LOADENS4_14ComposedLayoutINS4_7SwizzleILi1ELi4ELi3EEENS4_18smem_ptr_flag_bitsILi8EEENSU_INS5_IJSH_SI_EEENS5_IJSI_SC_EEEEEEEvNS4_8identityENS4_23SM90_TMA_LOAD_MULTICASTES1A_vS1B_EENS_8epilogue10collective6detail29Sm90TmaWarpSpecializedAdapterINS1F_15DefaultEpilogueISK_SL_SL_NS1E_6thread17LinearCombinationISK_Li1EffLNS1J_9ScaleType4KindE0ELNS_15FloatRoundStyleE2ESK_EENS1_15EpilogueDefaultEEEEEvvEEEEvNT_6ParamsE,"ax",@progbits
	.align	128
.text._ZN7cutlass13device_kernelINS_4gemm6kernel13GemmUniversalIN4cute5tupleIJiiiiEEENS1_10collective13CollectiveMmaINS1_37MainloopSm90TmaGmmaWarpSpecializedFP8ILi18ENS5_IJNS4_1CILi2EEENSA_ILi1EEESC_EEENS1_35KernelTmaWarpSpecializedCooperativeEEENS5_IJNSA_ILi384EEENSA_ILi8EEENSA_ILi32EEEEEENS_12float_e4m3_tENS5_IJlSC_lEEESK_SL_NS4_8TiledMMAINS4_8MMA_AtomIJNS4_4SM904GMMA29MMA_64x8x32_F32E4M3E4M3_SS_TNILNSP_7ScaleInE1ELSR_1EEEEEENS4_6LayoutISD_NS5_IJSC_NSA_ILi0EEESV_EEEEENS5_IJNS4_10UnderscoreESY_SY_EEEEENS4_13SM90_TMA_LOADENS4_14ComposedLayoutINS4_7SwizzleILi1ELi4ELi3EEENS4_18smem_ptr_flag_bitsILi8EEENSU_INS5_IJSH_SI_EEENS5_IJSI_SC_EEEEEEEvNS4_8identityENS4_23SM90_TMA_LOAD_MULTICASTES1A_vS1B_EENS_8epilogue10collective6detail29Sm90TmaWarpSpecializedAdapterINS1F_15DefaultEpilogueISK_SL_SL_NS1E_6thread17LinearCombinationISK_Li1EffLNS1J_9ScaleType4KindE0ELNS_15FloatRoundStyleE2ESK_EENS1_15EpilogueDefaultEEEEEvvEEEEvNT_6ParamsE:
        .type           _ZN7cutlass13device_kernelINS_4gemm6kernel13GemmUniversalIN4cute5tupleIJiiiiEEENS1_10collective13CollectiveMmaINS1_37MainloopSm90TmaGmmaWarpSpecializedFP8ILi18ENS5_IJNS4_1CILi2EEENSA_ILi1EEESC_EEENS1_35KernelTmaWarpSpecializedCooperativeEEENS5_IJNSA_ILi384EEENSA_ILi8EEENSA_ILi32EEEEEENS_12float_e4m3_tENS5_IJlSC_lEEESK_SL_NS4_8TiledMMAINS4_8MMA_AtomIJNS4_4SM904GMMA29MMA_64x8x32_F32E4M3E4M3_SS_TNILNSP_7ScaleInE1ELSR_1EEEEEENS4_6LayoutISD_NS5_IJSC_NSA_ILi0EEESV_EEEEENS5_IJNS4_10UnderscoreESY_SY_EEEEENS4_13SM90_TMA_LOADENS4_14ComposedLayoutINS4_7SwizzleILi1ELi4ELi3EEENS4_18smem_ptr_flag_bitsILi8EEENSU_INS5_IJSH_SI_EEENS5_IJSI_SC_EEEEEEEvNS4_8identityENS4_23SM90_TMA_LOAD_MULTICASTES1A_vS1B_EENS_8epilogue10collective6detail29Sm90TmaWarpSpecializedAdapterINS1F_15DefaultEpilogueISK_SL_SL_NS1E_6thread17LinearCombinationISK_Li1EffLNS1J_9ScaleType4KindE0ELNS_15FloatRoundStyleE2ESK_EENS1_15EpilogueDefaultEEEEEvvEEEEvNT_6ParamsE,@function
        .size           _ZN7cutlass13device_kernelINS_4gemm6kernel13GemmUniversalIN4cute5tupleIJiiiiEEENS1_10collective13CollectiveMmaINS1_37MainloopSm90TmaGmmaWarpSpecializedFP8ILi18ENS5_IJNS4_1CILi2EEENSA_ILi1EEESC_EEENS1_35KernelTmaWarpSpecializedCooperativeEEENS5_IJNSA_ILi384EEENSA_ILi8EEENSA_ILi32EEEEEENS_12float_e4m3_tENS5_IJlSC_lEEESK_SL_NS4_8TiledMMAINS4_8MMA_AtomIJNS4_4SM904GMMA29MMA_64x8x32_F32E4M3E4M3_SS_TNILNSP_7ScaleInE1ELSR_1EEEEEENS4_6LayoutISD_NS5_IJSC_NSA_ILi0EEESV_EEEEENS5_IJNS4_10UnderscoreESY_SY_EEEEENS4_13SM90_TMA_LOADENS4_14ComposedLayoutINS4_7SwizzleILi1ELi4ELi3EEENS4_18smem_ptr_flag_bitsILi8EEENSU_INS5_IJSH_SI_EEENS5_IJSI_SC_EEEEEEEvNS4_8identityENS4_23SM90_TMA_LOAD_MULTICASTES1A_vS1B_EENS_8epilogue10collective6detail29Sm90TmaWarpSpecializedAdapterINS1F_15DefaultEpilogueISK_SL_SL_NS1E_6thread17LinearCombinationISK_Li1EffLNS1J_9ScaleType4KindE0ELNS_15FloatRoundStyleE2ESK_EENS1_15EpilogueDefaultEEEEEvvEEEEvNT_6ParamsE,(.L_x_107 - _ZN7cutlass13device_kernelINS_4gemm6kernel13GemmUniversalIN4cute5tupleIJiiiiEEENS1_10collective13CollectiveMmaINS1_37MainloopSm90TmaGmmaWarpSpecializedFP8ILi18ENS5_IJNS4_1CILi2EEENSA_ILi1EEESC_EEENS1_35KernelTmaWarpSpecializedCooperativeEEENS5_IJNSA_ILi384EEENSA_ILi8EEENSA_ILi32EEEEEENS_12float_e4m3_tENS5_IJlSC_lEEESK_SL_NS4_8TiledMMAINS4_8MMA_AtomIJNS4_4SM904GMMA29MMA_64x8x32_F32E4M3E4M3_SS_TNILNSP_7ScaleInE1ELSR_1EEEEEENS4_6LayoutISD_NS5_IJSC_NSA_ILi0EEESV_EEEEENS5_IJNS4_10UnderscoreESY_SY_EEEEENS4_13SM90_TMA_LOADENS4_14ComposedLayoutINS4_7SwizzleILi1ELi4ELi3EEENS4_18smem_ptr_flag_bitsILi8EEENSU_INS5_IJSH_SI_EEENS5_IJSI_SC_EEEEEEEvNS4_8identityENS4_23SM90_TMA_LOAD_MULTICASTES1A_vS1B_EENS_8epilogue10collective6detail29Sm90TmaWarpSpecializedAdapterINS1F_15DefaultEpilogueISK_SL_SL_NS1E_6thread17LinearCombinationISK_Li1EffLNS1J_9ScaleType4KindE0ELNS_15FloatRoundStyleE2ESK_EENS1_15EpilogueDefaultEEEEEvvEEEEvNT_6ParamsE)
        .other          _ZN7cutlass13device_kernelINS_4gemm6kernel13GemmUniversalIN4cute5tupleIJiiiiEEENS1_10collective13CollectiveMmaINS1_37MainloopSm90TmaGmmaWarpSpecializedFP8ILi18ENS5_IJNS4_1CILi2EEENSA_ILi1EEESC_EEENS1_35KernelTmaWarpSpecializedCooperativeEEENS5_IJNSA_ILi384EEENSA_ILi8EEENSA_ILi32EEEEEENS_12float_e4m3_tENS5_IJlSC_lEEESK_SL_NS4_8TiledMMAINS4_8MMA_AtomIJNS4_4SM904GMMA29MMA_64x8x32_F32E4M3E4M3_SS_TNILNSP_7ScaleInE1ELSR_1EEEEEENS4_6LayoutISD_NS5_IJSC_NSA_ILi0EEESV_EEEEENS5_IJNS4_10UnderscoreESY_SY_EEEEENS4_13SM90_TMA_LOADENS4_14ComposedLayoutINS4_7SwizzleILi1ELi4ELi3EEENS4_18smem_ptr_flag_bitsILi8EEENSU_INS5_IJSH_SI_EEENS5_IJSI_SC_EEEEEEEvNS4_8identityENS4_23SM90_TMA_LOAD_MULTICASTES1A_vS1B_EENS_8epilogue10collective6detail29Sm90TmaWarpSpecializedAdapterINS1F_15DefaultEpilogueISK_SL_SL_NS1E_6thread17LinearCombinationISK_Li1EffLNS1J_9ScaleType4KindE0ELNS_15FloatRoundStyleE2ESK_EENS1_15EpilogueDefaultEEEEEvvEEEEvNT_6ParamsE,@"STO_CUDA_ENTRY STV_DEFAULT"
_ZN7cutlass13device_kernelINS_4gemm6kernel13GemmUniversalIN4cute5tupleIJiiiiEEENS1_10collective13CollectiveMmaINS1_37MainloopSm90TmaGmmaWarpSpecializedFP8ILi18ENS5_IJNS4_1CILi2EEENSA_ILi1EEESC_EEENS1_35KernelTmaWarpSpecializedCooperativeEEENS5_IJNSA_ILi384EEENSA_ILi8EEENSA_ILi32EEEEEENS_12float_e4m3_tENS5_IJlSC_lEEESK_SL_NS4_8TiledMMAINS4_8MMA_AtomIJNS4_4SM904GMMA29MMA_64x8x32_F32E4M3E4M3_SS_TNILNSP_7ScaleInE1ELSR_1EEEEEENS4_6LayoutISD_NS5_IJSC_NSA_ILi0EEESV_EEEEENS5_IJNS4_10UnderscoreESY_SY_EEEEENS4_13SM90_TMA_LOADENS4_14ComposedLayoutINS4_7SwizzleILi1ELi4ELi3EEENS4_18smem_ptr_flag_bitsILi8EEENSU_INS5_IJSH_SI_EEENS5_IJSI_SC_EEEEEEEvNS4_8identityENS4_23SM90_TMA_LOAD_MULTICASTES1A_vS1B_EENS_8epilogue10collective6detail29Sm90TmaWarpSpecializedAdapterINS1F_15DefaultEpilogueISK_SL_SL_NS1E_6thread17LinearCombinationISK_Li1EffLNS1J_9ScaleType4KindE0ELNS_15FloatRoundStyleE2ESK_EENS1_15EpilogueDefaultEEEEEvvEEEEvNT_6ParamsE:
[----:B------:R-:W-:Y:S01]  /*0000*/  LDC R1, c[0x0][0x28] ;  /* 0x00000a00ff017b82 */ /* 0x000fe20000000800 */
[----:B------:R-:W0:Y:S01]  /*0010*/  S2R R19, SR_TID.X ;  /* 0x0000000000137919 */ /* 0x000e220000002100 */
[----:B------:R-:W-:Y:S01]  /*0020*/  ELECT P0, URZ, PT ;  /* 0x00000000003f782f */ /* 0x000fe20003800000 */
[----:B------:R-:W-:Y:S01]  /*0030*/  BSSY B0, `(.L_x_0) ;  /* 0x000000f000007945 */ /* 0x000fe20003800000 */
[--C-:B0-----:R-:W-:Y:S02]  /*0040*/  SHF.R.U32.HI R0, RZ, 0x5, R19.reuse ;  /* 0x00000005ff007819 */ /* 0x101fe40000011613 */
[----:B------:R-:W-:-:S03]  /*0050*/  SHF.R.U32.HI R12, RZ, 0x7, R19 ;  /* 0x00000007ff0c7819 */ /* 0x000fc60000011613 */
[----:B------:R-:W0:Y:S04]  /*0060*/  SHFL.IDX PT, R4, R0, RZ, 0x1f ;  /* 0x00001fff00047589 */ /* 0x000e2800000e0000 */
[----:B------:R1:W2:Y:S01]  /*0070*/  SHFL.IDX PT, R6, R12, RZ, 0x1f ;  /* 0x00001fff0c067589 */ /* 0x0002a200000e0000 */
[----:B0-----:R-:W-:-:S13]  /*0080*/  ISETP.NE.OR P0, PT, R4, RZ, !P0 ;  /* 0x000000ff0400720c */ /* 0x001fda0004705670 */
[----:B-12---:R-:W-:Y:S05]  /*0090*/  @P0 BRA `(.L_x_1) ;  /* 0x0000000000200947 */ /* 0x006fea0003800000 */
[----:B------:R-:W-:Y:S02]  /*00a0*/  ULDC.64 UR4, c[0x0][0x198] ;  /* 0x0000660000047ab9 */ /* 0x000fe40000000a00 */
[----:B------:R-:W-:Y:S02]  /*00b0*/  UIADD3 UR6, UP0, UR4, 0xf0, URZ ;  /* 0x000000f004067890 */ /* 0x000fe4000ff1e03f */
[----:B------:R-:W-:Y:S02]  /*00c0*/  UIADD3 UR4, UP1, UR4, 0x1f0, URZ ;  /* 0x000001f004047890 */ /* 0x000fe4000ff3e03f */
[----:B------:R-:W-:Y:S02]  /*00d0*/  UIADD3.X UR7, URZ, UR5, URZ, UP0, !UPT ;  /* 0x000000053f077290 */ /* 0x000fe400087fe43f */
[----:B------:R-:W-:-:S07]  /*00e0*/  UIADD3.X UR5, URZ, UR5, URZ, UP1, !UPT ;  /* 0x000000053f057290 */ /* 0x000fce0008ffe43f */
[----:B------:R0:W-:Y:S02]  /*00f0*/  UTMACCTL.PF [UR6] ;  /* 0x00000000060079b9 */ /* 0x0001e40008040000 */
[----:B------:R0:W-:Y:S02]  /*0100*/  UTMACCTL.PF [UR4] ;  /* 0x00000000040079b9 */ /* 0x0001e40008040000 */
[----:B0-----:R-:W-:Y:S01]  /*0110*/  NOP ;  /* 0x0000000000007918 */ /* 0x001fe20000000000 */
.L_x_1:
[----:B------:R-:W-:Y:S05]  /*0120*/  BSYNC B0 ;  /* 0x0000000000007941 */ /* 0x000fea0003800000 */
.L_x_0:
[----:B------:R-:W0:Y:S02]  /*0130*/  SHFL.IDX PT, R2, R0, RZ, 0x1f ;  /* 0x00001fff00027589 */ /* 0x000e2400000e0000 */
[----:B0-----:R-:W-:-:S13]  /*0140*/  ISETP.NE.AND P0, PT, R2, RZ, PT ;  /* 0x000000ff0200720c */ /* 0x001fda0003f05270 */
[----:B------:R-:W-:Y:S05]  /*0150*/  @P0 BRA `(.L_x_2) ;  /* 0x0000000000d40947 */ /* 0x000fea0003800000 */
[----:B------:R-:W-:Y:S01]  /*0160*/  ELECT P0, URZ, PT ;  /* 0x00000000003f782f */ /* 0x000fe20003800000 */
[----:B------:R-:W-:-:S12]  /*0170*/  BSSY B0, `(.L_x_2) ;  /* 0x0000033000007945 */ /* 0x000fd80003800000 */
[----:B------:R-:W-:Y:S05]  /*0180*/  @!P0 BRA `(.L_x_3) ;  /* 0x0000000000c48947 */ /* 0x000fea0003800000 */
[----:B------:R-:W0:Y:S01]  /*0190*/  S2UR UR8, SR_CgaCtaId ;  /* 0x00000000000879c3 */ /* 0x000e220000008800 */
[----:B------:R-:W-:Y:S01]  /*01a0*/  UMOV UR4, 0x400 ;  /* 0x0000040000047882 */ /* 0x000fe20000000000 */
[----:B------:R-:W-:Y:S01]  /*01b0*/  UMOV UR5, 0x1 ;  /* 0x0000000100057882 */ /* 0x000fe20000000000 */
[----:B------:R-:W-:Y:S02]  /*01c0*/  UMOV UR6, 0x4 ;  /* 0x0000000400067882 */ /* 0x000fe40000000000 */
[----:B------:R-:W-:-:S04]  /*01d0*/  UIADD3 UR6, -UR6, 0x100000, URZ ;  /* 0x0010000006067890 */ /* 0x000fc8000fffe13f */
[----:B------:R-:W-:Y:S02]  /*01e0*/  USHF.L.U32 UR7, UR6, 0xb, URZ ;  /* 0x0000000b06077899 */ /* 0x000fe4000800063f */
[----:B------:R-:W-:Y:S02]  /*01f0*/  USHF.L.U32 UR6, UR6, 0x1, URZ ;  /* 0x0000000106067899 */ /* 0x000fe4000800063f */
[----:B0-----:R-:W-:Y:S02]  /*0200*/  ULEA UR8, UR8, UR4, 0x18 ;  /* 0x0000000408087291 */ /* 0x001fe4000f8ec03f */
[----:B------:R-:W-:-:S04]  /*0210*/  UIADD3 UR4, -UR5, 0x100000, URZ ;  /* 0x0010000005047890 */ /* 0x000fc8000fffe13f */
[----:B------:R-:W-:Y:S02]  /*0220*/  USHF.L.U32 UR5, UR4, 0xb, URZ ;  /* 0x0000000b04057899 */ /* 0x000fe4000800063f */
[----:B------:R-:W-:Y:S01]  /*0230*/  USHF.L.U32 UR4, UR4, 0x1, URZ ;  /* 0x0000000104047899 */ /* 0x000fe2000800063f */
[----:B------:R-:W0:Y:S11]  /*0240*/  FENCE.VIEW.ASYNC.S ;  /* 0x00000000000073c6 */ /* 0x000e360000000000 */
[----:B0-----:R0:W1:Y:S01]  /*0250*/  SYNCS.EXCH.64 URZ, [UR8], UR4 ;  /* 0x00000004083f75b2 */ /* 0x0010620008000100 */
[----:B------:R0:W2:Y:S01]  /*0260*/  SYNCS.EXCH.64 URZ, [UR8+0x90], UR6 ;  /* 0x00009006083f75b2 */ /* 0x0000a20008000100 */
[----:B------:R0:W3:Y:S01]  /*0270*/  SYNCS.EXCH.64 URZ, [UR8+0x8], UR4 ;  /* 0x00000804083f75b2 */ /* 0x0000e20008000100 */
[----:B------:R0:W4:Y:S01]  /*0280*/  SYNCS.EXCH.64 URZ, [UR8+0x98], UR6 ;  /* 0x00009806083f75b2 */ /* 0x0001220008000100 */
[----:B------:R0:W0:Y:S01]  /*0290*/  SYNCS.EXCH.64 URZ, [UR8+0x10], UR4 ;  /* 0x00001004083f75b2 */ /* 0x0000220008000100 */
        /* <DEDUP_REMOVED lines=31> */
[----:B-1234-:R-:W-:Y:S01]  /*0490*/  NOP ;  /* 0x0000000000007918 */ /* 0x01efe20000000000 */
.L_x_3:
[----:B0-----:R-:W-:Y:S05]  /*04a0*/  BSYNC B0 ;  /* 0x0000000000007941 */ /* 0x001fea0003800000 */
.L_x_2:
[----:B------:R-:W-:Y:S01]  /*04b0*/  SHF.R.S32.HI R8, RZ, 0x1f, R19 ;  /* 0x0000001fff087819 */ /* 0x000fe20000011413 */
[----:B------:R-:W0:Y:S01]  /*04c0*/  SHFL.IDX PT, R0, R0, RZ, 0x1f ;  /* 0x00001fff00007589 */ /* 0x000e2200000e0000 */
[----:B------:R-:W1:Y:S01]  /*04d0*/  S2UR UR8, SR_CTAID.X ;  /* 0x00000000000879c3 */ /* 0x000e620000002500 */
[----:B------:R-:W-:Y:S02]  /*04e0*/  ELECT P0, URZ, PT ;  /* 0x00000000003f782f */ /* 0x000fe40003800000 */
[----:B------:R-:W-:Y:S01]  /*04f0*/  LEA.HI R8, R8, R19, RZ, 0x7 ;  /* 0x0000001308087211 */ /* 0x000fe200078f38ff */
[----:B------:R-:W2:Y:S01]  /*0500*/  S2R R10, SR_CTAID.Y ;  /* 0x00000000000a7919 */ /* 0x000ea20000002600 */
[----:B------:R-:W-:Y:S01]  /*0510*/  SHF.R.S32.HI R5, RZ, 0x1f, R2 ;  /* 0x0000001fff057819 */ /* 0x000fe20000011402 */
[----:B------:R-:W-:Y:S01]  /*0520*/  ULDC UR4, c[0x0][0x150] ;  /* 0x0000540000047ab9 */ /* 0x000fe20000000800 */
[----:B------:R-:W-:Y:S01]  /*0530*/  LOP3.LUT R8, R8, 0xffffff80, RZ, 0xc0, !PT ;  /* 0xffffff8008087812 */ /* 0x000fe200078ec0ff */
[C---:B------:R-:W-:Y:S01]  /*0540*/  VIADD R18, R6.reuse, 0xffffffff ;  /* 0xffffffff06127836 */ /* 0x040fe20000000000 */
[----:B------:R-:W-:Y:S01]  /*0550*/  LEA.HI R5, R5, R2, RZ, 0x2 ;  /* 0x0000000205057211 */ /* 0x000fe200078f10ff */
[----:B------:R-:W3:Y:S01]  /*0560*/  LDC R13, c[0x0][0x144] ;  /* 0x00005100ff0d7b82 */ /* 0x000ee20000000800 */
[----:B------:R-:W-:Y:S01]  /*0570*/  NOP ;  /* 0x0000000000007918 */ /* 0x000fe20000000000 */
[----:B------:R-:W-:Y:S01]  /*0580*/  IMAD.IADD R8, R19, 0x1, -R8 ;  /* 0x0000000113087824 */ /* 0x000fe200078e0a08 */
[----:B------:R-:W-:Y:S01]  /*0590*/  LOP3.LUT R5, R5, 0x3ffffffc, RZ, 0xc0, !PT ;  /* 0x3ffffffc05057812 */ /* 0x000fe200078ec0ff */
[----:B------:R-:W-:Y:S01]  /*05a0*/  NOP ;  /* 0x0000000000007918 */ /* 0x000fe20000000000 */
[----:B------:R-:W-:-:S02]  /*05b0*/  ISETP.NE.AND P4, PT, R6, RZ, PT ;  /* 0x000000ff0600720c */ /* 0x000fc40003f85270 */
[----:B------:R-:W-:Y:S01]  /*05c0*/  SHF.R.S32.HI R3, RZ, 0x1f, R8 ;  /* 0x0000001fff037819 */ /* 0x000fe20000011408 */
[----:B------:R-:W-:Y:S01]  /*05d0*/  IMAD.IADD R2, R2, 0x1, -R5 ;  /* 0x0000000102027824 */ /* 0x000fe200078e0a05 */
[----:B------:R-:W4:Y:S01]  /*05e0*/  LDC R15, c[0x0][0x140] ;  /* 0x00005000ff0f7b82 */ /* 0x000f220000000800 */
[----:B------:R-:W-:Y:S02]  /*05f0*/  ISETP.GE.U32.AND P6, PT, R18, 0x2, PT ;  /* 0x000000021200780c */ /* 0x000fe40003fc6070 */
[----:B------:R-:W-:Y:S02]  /*0600*/  LEA.HI R3, R3, R8, RZ, 0x3 ;  /* 0x0000000803037211 */ /* 0x000fe400078f18ff */
[----:B0-----:R-:W-:Y:S02]  /*0610*/  ISETP.NE.OR P0, PT, R0, RZ, !P0 ;  /* 0x000000ff0000720c */ /* 0x001fe40004705670 */
[----:B------:R-:W-:Y:S02]  /*0620*/  SHF.R.S32.HI R0, RZ, 0x3, R3 ;  /* 0x00000003ff007819 */ /* 0x000fe40000011403 */
[----:B-1----:R-:W-:-:S02]  /*0630*/  I2FP.F32.U32 R7, UR8 ;  /* 0x0000000800077c45 */ /* 0x002fc40008201000 */
[----:B------:R-:W-:-:S03]  /*0640*/  SHF.R.S32.HI R3, RZ, 0x1f, R3 ;  /* 0x0000001fff037819 */ /* 0x000fc60000011403 */
[----:B------:R-:W-:Y:S01]  /*0650*/  FMUL R9, R7, UR4 ;  /* 0x0000000407097c20 */ /* 0x000fe20008400000 */
[----:B------:R-:W-:Y:S01]  /*0660*/  LEA.HI R3, R3, R0, RZ, 0x2 ;  /* 0x0000000003037211 */ /* 0x000fe200078f10ff */
[----:B------:R-:W-:Y:S01]  /*0670*/  ULDC UR4, c[0x0][0x154] ;  /* 0x0000550000047ab9 */ /* 0x000fe20000000800 */
[----:B--2---:R-:W-:Y:S01]  /*0680*/  I2FP.F32.U32 R5, R10 ;  /* 0x0000000a00057245 */ /* 0x004fe20000201000 */
[----:B------:R-:W-:Y:S01]  /*0690*/  VOTEU.ALL UP0, P0 ;  /* 0x00000000003f7886 */ /* 0x000fe20000000000 */
[----:B------:R-:W-:Y:S01]  /*06a0*/  LOP3.LUT R3, R3, 0xfffffffc, RZ, 0xc0, !PT ;  /* 0xfffffffc03037812 */ /* 0x000fe200078ec0ff */
[----:B------:R-:W0:Y:S01]  /*06b0*/  F2I.U32.TRUNC.NTZ R9, R9 ;  /* 0x0000000900097305 */ /* 0x000e22000020f000 */
[----:B------:R-:W1:Y:S01]  /*06c0*/  LDC R7, c[0x0][0x148] ;  /* 0x00005200ff077b82 */ /* 0x000e620000000800 */
[----:B------:R-:W-:Y:S01]  /*06d0*/  FMUL R14, R5, UR4 ;  /* 0x00000004050e7c20 */ /* 0x000fe20008400000 */
[----:B------:R-:W-:Y:S01]  /*06e0*/  UMOV UR4, 0x20 ;  /* 0x0000002000047882 */ /* 0x000fe20000000000 */
[----:B------:R-:W-:Y:S01]  /*06f0*/  IMAD.IADD R3, R0, 0x1, -R3 ;  /* 0x0000000100037824 */ /* 0x000fe200078e0a03 */
[----:B------:R-:W-:Y:S01]  /*0700*/  @!UP0 UMOV UR6, 0x400 ;  /* 0x0000040000068882 */ /* 0x000fe20000000000 */
[----:B------:R-:W-:-:S04]  /*0710*/  @!UP0 UIADD3 UR4, -UR4, 0x100000, URZ ;  /* 0x0010000004048890 */ /* 0x000fc8000fffe13f */
[----:B------:R-:W-:Y:S02]  /*0720*/  @!UP0 USHF.L.U32 UR5, UR4, 0xb, URZ ;  /* 0x0000000b04058899 */ /* 0x000fe4000800063f */
[----:B------:R-:W-:Y:S01]  /*0730*/  @!UP0 USHF.L.U32 UR4, UR4, 0x1, URZ ;  /* 0x0000000104048899 */ /* 0x000fe2000800063f */
[----:B----4-:R-:W-:Y:S01]  /*0740*/  ISETP.EQ.U32.AND P2, PT, R15, 0x1, PT ;  /* 0x000000010f00780c */ /* 0x010fe20003f42070 */
[----:B------:R-:W-:Y:S01]  /*0750*/  IMAD R2, R2, 0x4, R3 ;  /* 0x0000000402027824 */ /* 0x000fe200078e0203 */
[----:B------:R-:W2:Y:S01]  /*0760*/  @!UP0 S2UR UR7, SR_CgaCtaId ;  /* 0x00000000000789c3 */ /* 0x000ea20000008800 */
[----:B------:R-:W-:Y:S01]  /*0770*/  SHF.R.S32.HI R3, RZ, 0x1f, R4 ;  /* 0x0000001fff037819 */ /* 0x000fe20000011404 */
[----:B------:R-:W4:Y:S01]  /*0780*/  F2I.U32.TRUNC.NTZ R14, R14 ;  /* 0x0000000e000e7305 */ /* 0x000f22000020f000 */
[----:B------:R-:W-:Y:S01]  /*0790*/  VOTEU.ALL UP1, P0 ;  /* 0x00000000003f7886 */ /* 0x000fe20000020000 */
[----:B------:R-:W-:Y:S01]  /*07a0*/  LEA.HI R0, R2, R2, RZ, 0x1 ;  /* 0x0000000202007211 */ /* 0x000fe200078f08ff */
[----:B0-----:R-:W-:Y:S01]  /*07b0*/  IMAD.MOV R16, RZ, RZ, -R9 ;  /* 0x000000ffff107224 */ /* 0x001fe200078e0a09 */
[----:B------:R-:W-:-:S02]  /*07c0*/  LEA.HI R3, R3, R4, RZ, 0x2 ;  /* 0x0000000403037211 */ /* 0x000fc400078f10ff */
[----:B------:R-:W-:Y:S01]  /*07d0*/  LOP3.LUT R9, R0, 0xfffffffe, RZ, 0xc0, !PT ;  /* 0xfffffffe00097812 */ /* 0x000fe200078ec0ff */
[----:B---3--:R-:W-:Y:S01]  /*07e0*/  IMAD R5, R13, R16, UR8 ;  /* 0x000000080d057e24 */ /* 0x008fe2000f8e0210 */
[----:B------:R-:W-:-:S03]  /*07f0*/  LOP3.LUT R3, R3, 0xfffffffc, RZ, 0xc0, !PT ;  /* 0xfffffffc03037812 */ /* 0x000fc600078ec0ff */
[C---:B------:R-:W-:Y:S02]  /*0800*/  IMAD.IADD R0, R2.reuse, 0x1, -R9 ;  /* 0x0000000102007824 */ /* 0x040fe400078e0a09 */
[----:B------:R-:W-:Y:S02]  /*0810*/  IMAD.SHL.U32 R9, R2, 0x4, RZ ;  /* 0x0000000402097824 */ /* 0x000fe400078e00ff */
[----:B------:R-:W-:Y:S01]  /*0820*/  IMAD.IADD R4, R4, 0x1, -R3 ;  /* 0x0000000104047824 */ /* 0x000fe200078e0a03 */
[----:B------:R-:W-:Y:S01]  /*0830*/  ISETP.NE.AND P3, PT, R0, R5, PT ;  /* 0x000000050000720c */ /* 0x000fe20003f65270 */
[----:B----4-:R-:W-:Y:S01]  /*0840*/  IMAD.MOV R22, RZ, RZ, -R14 ;  /* 0x000000ffff167224 */ /* 0x010fe200078e0a0e */
[----:B------:R-:W-:Y:S02]  /*0850*/  LOP3.LUT R2, R2, 0xc, R9, 0x78, !PT ;  /* 0x0000000c02027812 */ /* 0x000fe400078e7809 */
[----:B------:R-:W-:Y:S01]  /*0860*/  ISETP.NE.AND P1, PT, R4, 0x3, PT ;  /* 0x000000030400780c */ /* 0x000fe20003f25270 */
[----:B--2---:R-:W-:Y:S01]  /*0870*/  @!UP0 ULEA UR6, UR7, UR6, 0x18 ;  /* 0x0000000607068291 */ /* 0x004fe2000f8ec03f */
[----:B-1----:R-:W-:Y:S01]  /*0880*/  IMAD R3, R7, R22, R10 ;  /* 0x0000001607037224 */ /* 0x002fe200078e020a */
[----:B------:R-:W-:Y:S01]  /*0890*/  VOTEU.ALL UP0, P0 ;  /* 0x00000000003f7886 */ /* 0x000fe20000000000 */
[----:B------:R-:W-:-:S02]  /*08a0*/  LOP3.LUT P0, RZ, R8, 0x7, RZ, 0xc0, !PT ;  /* 0x0000000708ff7812 */ /* 0x000fc4000780c0ff */
[----:B------:R-:W-:Y:S02]  /*08b0*/  ISETP.EQ.OR P1, PT, R4, RZ, !P1 ;  /* 0x000000ff0400720c */ /* 0x000fe40004f22670 */
[C---:B------:R-:W-:Y:S02]  /*08c0*/  ISETP.LT.U32.AND P0, PT, R2.reuse, 0x2, !P0 ;  /* 0x000000020200780c */ /* 0x040fe40004701070 */
[----:B------:R-:W-:Y:S02]  /*08d0*/  @P3 LEA.HI R0, R2, R2, RZ, 0x1 ;  /* 0x0000000202003211 */ /* 0x000fe400078f08ff */
[----:B------:R-:W-:Y:S01]  /*08e0*/  ISETP.EQ.AND P1, PT, R6, RZ, P1 ;  /* 0x000000ff0600720c */ /* 0x000fe20000f22270 */
[----:B------:R-:W0:Y:S02]  /*08f0*/  FENCE.VIEW.ASYNC.S ;  /* 0x00000000000073c6 */ /* 0x000e240000000000 */
[----:B0-----:R0:W1:Y:S01]  /*0900*/  @!UP0 SYNCS.EXCH.64 URZ, [UR6+0x130], UR4 ;  /* 0x00013004063f85b2 */ /* 0x0010620008000100 */
[----:B------:R-:W-:-:S02]  /*0910*/  @P3 SHF.R.S32.HI R0, RZ, 0x1, R0 ;  /* 0x00000001ff003819 */ /* 0x000fc40000011400 */
[----:B------:R-:W-:Y:S02]  /*0920*/  SEL R6, RZ, 0x1, !P1 ;  /* 0x00000001ff067807 */ /* 0x000fe40004800000 */
[----:B------:R-:W-:Y:S01]  /*0930*/  @P3 ISETP.NE.AND P5, PT, R0, R3, PT ;  /* 0x000000030000320c */ /* 0x000fe20003fa5270 */
[----:B------:R-:W-:Y:S01]  /*0940*/  IMAD.MOV.U32 R3, RZ, RZ, 0x1 ;  /* 0x00000001ff037424 */ /* 0x000fe200078e00ff */
[----:B------:R-:W-:Y:S02]  /*0950*/  SEL R0, RZ, 0x1, !P0 ;  /* 0x00000001ff007807 */ /* 0x000fe40004000000 */
[----:B------:R-:W-:Y:S02]  /*0960*/  @P3 SEL R3, RZ, 0x1, P5 ;  /* 0x00000001ff033807 */ /* 0x000fe40002800000 */
[----:B------:R-:W-:Y:S02]  /*0970*/  SEL R6, R6, 0x2, P6 ;  /* 0x0000000206067807 */ /* 0x000fe40003000000 */
[----:B------:R-:W-:-:S02]  /*0980*/  LOP3.LUT R3, R3, R0, RZ, 0xc0, !PT ;  /* 0x0000000003037212 */ /* 0x000fc400078ec0ff */
[----:B------:R-:W-:Y:S01]  /*0990*/  LOP3.LUT R0, R19, 0x7f, RZ, 0xc0, !PT ;  /* 0x0000007f13007812 */ /* 0x000fe200078ec0ff */
[----:B------:R0:W2:Y:S01]  /*09a0*/  @!UP1 SYNCS.EXCH.64 URZ, [UR6+0x138], UR4 ;  /* 0x00013804063f95b2 */ /* 0x0000a20008000100 */
[----:B------:R-:W-:Y:S01]  /*09b0*/  NOP ;  /* 0x0000000000007918 */ /* 0x000fe20000000000 */
[----:B------:R-:W-:Y:S05]  /*09c0*/  @!P2 BRA `(.L_x_4) ;  /* 0x000000000008a947 */ /* 0x000fea0003800000 */
[----:B-12---:R-:W-:Y:S01]  /*09d0*/  UCGABAR_ARV ;  /* 0x00000000000079c7 */ /* 0x006fe20008000000 */
[----:B------:R-:W-:Y:S05]  /*09e0*/  BRA `(.L_x_5) ;  /* 0x0000000000047947 */ /* 0x000fea0003800000 */
.L_x_4:
[----:B-12---:R-:W-:Y:S01]  /*09f0*/  NOP ;  /* 0x0000000000007918 */ /* 0x006fe20000000000 */
.L_x_5:
[----:B------:R-:W1:Y:S01]  /*0a00*/  LDC R8, c[0x0][0x65c] ;  /* 0x00019700ff087b82 */ /* 0x000e620000000800 */
[----:B------:R-:W-:Y:S01]  /*0a10*/  IMAD.MOV.U32 R9, RZ, RZ, RZ ;  /* 0x000000ffff097224 */ /* 0x000fe200078e00ff */
[----:B-1----:R-:W-:Y:S01]  /*0a20*/  ISETP.NE.AND P3, PT, R8, 0x1, PT ;  /* 0x000000010800780c */ /* 0x002fe20003f65270 */
[----:B------:R-:W-:-:S12]  /*0a30*/  IMAD.U32 R8, RZ, RZ, UR8 ;  /* 0x00000008ff087e24 */ /* 0x000fd8000f8e00ff */
[----:B------:R-:W1:Y:S01]  /*0a40*/  @P3 LDC R17, c[0x0][0x10] ;  /* 0x00000400ff113b82 */ /* 0x000e620000000800 */
[----:B------:R-:W-:Y:S02]  /*0a50*/  @P3 IMAD.MOV.U32 R11, RZ, RZ, RZ ;  /* 0x000000ffff0b3224 */ /* 0x000fe400078e00ff */
[----:B------:R-:W-:-:S05]  /*0a60*/  @P3 IMAD.MOV.U32 R13, RZ, RZ, RZ ;  /* 0x000000ffff0d3224 */ /* 0x000fca00078e00ff */
[----:B------:R-:W2:Y:S01]  /*0a70*/  @!P3 LDC R15, c[0x0][0xc] ;  /* 0x00000300ff0fbb82 */ /* 0x000ea20000000800 */
[----:B0-----:R-:W-:Y:S01]  /*0a80*/  ULDC UR4, c[0x0][0xc] ;  /* 0x0000030000047ab9 */ /* 0x001fe20000000800 */
[----:B------:R-:W-:Y:S01]  /*0a90*/  ULDC UR5, c[0x0][0x10] ;  /* 0x0000040000057ab9 */ /* 0x000fe20000000800 */
[----:B------:R-:W-:Y:S01]  /*0aa0*/  ULDC UR6, c[0x0][0x14] ;  /* 0x0000050000067ab9 */ /* 0x000fe20000000800 */
[----:B------:R-:W-:-:S04]  /*0ab0*/  UIMAD.WIDE.U32 UR4, UR4, UR5, URZ ;  /* 0x00000005040472a5 */ /* 0x000fc8000f8e003f */
[----:B------:R-:W-:Y:S02]  /*0ac0*/  UIMAD.WIDE.U32 UR14, UR4, UR6, URZ ;  /* 0x00000006040e72a5 */ /* 0x000fe4000f8e003f */
[----:B------:R-:W-:-:S04]  /*0ad0*/  UIMAD UR13, UR5, UR6, URZ ;  /* 0x00000006050d72a4 */ /* 0x000fc8000f8e023f */
[----:B------:R-:W-:Y:S01]  /*0ae0*/  UIADD3 UR13, UR15, UR13, URZ ;  /* 0x0000000d0f0d7290 */ /* 0x000fe2000fffe03f */
[----:B-1----:R-:W-:-:S04]  /*0af0*/  @P3 IMAD.WIDE.U32 R16, R17, UR8, R10 ;  /* 0x0000000811103c25 */ /* 0x002fc8000f8e000a */
[----:B--2---:R-:W-:-:S04]  /*0b00*/  @!P3 IMAD.WIDE.U32 R14, R10, R15, R8 ;  /* 0x0000000f0a0eb225 */ /* 0x004fc800078e0008 */
[----:B------:R-:W-:Y:S02]  /*0b10*/  @P3 IMAD.MOV.U32 R8, RZ, RZ, R16 ;  /* 0x000000ffff083224 */ /* 0x000fe400078e0010 */
[----:B------:R-:W-:Y:S02]  /*0b20*/  @P3 IMAD.IADD R9, R17, 0x1, R13 ;  /* 0x0000000111093824 */ /* 0x000fe400078e020d */
[----:B------:R-:W-:Y:S02]  /*0b30*/  @!P3 IMAD.MOV.U32 R8, RZ, RZ, R14 ;  /* 0x000000ffff08b224 */ /* 0x000fe400078e000e */
[----:B------:R-:W-:Y:S01]  /*0b40*/  @!P3 IMAD.MOV.U32 R9, RZ, RZ, R15 ;  /* 0x000000ffff09b224 */ /* 0x000fe200078e000f */
[----:B------:R-:W-:Y:S06]  /*0b50*/  @!P2 BRA `(.L_x_6) ;  /* 0x00000000000ca947 */ /* 0x000fec0003800000 */
[----:B------:R-:W-:Y:S01]  /*0b60*/  UCGABAR_WAIT ;  /* 0x0000000000007dc7 */ /* 0x000fe20008000000 */
[----:B------:R-:W-:Y:S01]  /*0b70*/  CCTL.IVALL ;  /* 0x00000000ff00798f */ /* 0x000fe20002000000 */
[----:B------:R-:W-:Y:S05]  /*0b80*/  BRA `(.L_x_7) ;  /* 0x0000000000047947 */ /* 0x000fea0003800000 */
.L_x_6:
[----:B------:R-:W-:Y:S06]  /*0b90*/  BAR.SYNC.DEFER_BLOCKING 0x0 ;  /* 0x0000000000007b1d */ /* 0x000fec0000010000 */
.L_x_7:
[----:B------:R-:W-:Y:S05]  /*0ba0*/  @!P4 BRA `(.L_x_8) ;  /* 0x000000340044c947 */ /* 0x000fea0003800000 */
[----:B------:R-:W-:-:S13]  /*0bb0*/  ISETP.GT.U32.AND P0, PT, R18, 0x1, PT ;  /* 0x000000011200780c */ /* 0x000fda0003f04070 */
[----:B------:R-:W-:Y:S05]  /*0bc0*/  @P0 EXIT ;  /* 0x000000000000094d */ /* 0x000fea0003800000 */
[----:B------:R-:W-:Y:S01]  /*0bd0*/  ULDC.64 UR4, c[0x0][0x650] ;  /* 0x0001940000047ab9 */ /* 0x000fe20000000a00 */
[----:B------:R-:W-:Y:S01]  /*0be0*/  PRMT R13, RZ, 0x7610, R13 ;  /* 0x00007610ff0d7816 */ /* 0x000fe2000000000d */
[----:B------:R-:W-:Y:S01]  /*0bf0*/  IMAD.MOV.U32 R29, RZ, RZ, -0x1 ;  /* 0xffffffffff1d7424 */ /* 0x000fe200078e00ff */
[----:B------:R-:W-:Y:S01]  /*0c00*/  ISETP.GE.U32.AND P0, PT, R8, UR4, PT ;  /* 0x0000000408007c0c */ /* 0x000fe2000bf06070 */
[----:B------:R-:W-:Y:S02]  /*0c10*/  IMAD.MOV.U32 R39, RZ, RZ, -0x1 ;  /* 0xffffffffff277424 */ /* 0x000fe400078e00ff */
[----:B------:R-:W-:Y:S01]  /*0c20*/  IMAD.MOV.U32 R37, RZ, RZ, -0x1 ;  /* 0xffffffffff257424 */ /* 0x000fe200078e00ff */
[----:B------:R-:W-:-:S13]  /*0c30*/  ISETP.GE.U32.AND.EX P0, PT, R9, UR5, PT, P0 ;  /* 0x0000000509007c0c */ /* 0x000fda000bf06100 */
[----:B------:R-:W-:Y:S05]  /*0c40*/  @P0 BRA `(.L_x_9) ;  /* 0x0000000400240947 */ /* 0x000fea0003800000 */
[----:B------:R-:W0:Y:S01]  /*0c50*/  LDC.64 R24, c[0x0][0x628] ;  /* 0x00018a00ff187b82 */ /* 0x000e220000000a00 */
[----:B------:R-:W-:Y:S02]  /*0c60*/  IMAD.MOV.U32 R14, RZ, RZ, R8 ;  /* 0x000000ffff0e7224 */ /* 0x000fe400078e0008 */
[----:B------:R-:W-:-:S05]  /*0c70*/  IMAD.MOV.U32 R15, RZ, RZ, R9 ;  /* 0x000000ffff0f7224 */ /* 0x000fca00078e0009 */
[----:B------:R-:W1:Y:S08]  /*0c80*/  LDC R4, c[0x0][0x630] ;  /* 0x00018c00ff047b82 */ /* 0x000e700000000800 */
[----:B------:R-:W2:Y:S01]  /*0c90*/  LDC.64 R26, c[0x0][0x620] ;  /* 0x00018800ff1a7b82 */ /* 0x000ea20000000a00 */
[----:B0-----:R-:W-:-:S04]  /*0ca0*/  ISETP.NE.U32.AND P0, PT, R24, RZ, PT ;  /* 0x000000ff1800720c */ /* 0x001fc80003f05070 */
[----:B------:R-:W-:-:S13]  /*0cb0*/  ISETP.NE.AND.EX P0, PT, R25, RZ, PT, P0 ;  /* 0x000000ff1900720c */ /* 0x000fda0003f05300 */
[----:B-12---:R-:W-:Y:S05]  /*0cc0*/  @!P0 BRA `(.L_x_10) ;  /* 0x0000000000288947 */ /* 0x006fea0003800000 */
[----:B------:R-:W0:Y:S02]  /*0cd0*/  LDC R13, c[0x0][0x634] ;  /* 0x00018d00ff0d7b82 */ /* 0x000e240000000800 */
[----:B0-----:R-:W-:-:S05]  /*0ce0*/  IADD3 R13, P0, R8, R13, RZ ;  /* 0x0000000d080d7210 */ /* 0x001fca0007f1e0ff */
[----:B------:R-:W-:-:S04]  /*0cf0*/  IMAD.X R23, RZ, RZ, R9, P0 ;  /* 0x000000ffff177224 */ /* 0x000fc800000e0609 */
[----:B------:R-:W-:-:S04]  /*0d00*/  IMAD.WIDE.U32 R14, R23, R24, RZ ;  /* 0x00000018170e7225 */ /* 0x000fc800078e00ff */
[----:B------:R-:W-:-:S04]  /*0d10*/  IMAD.WIDE.U32 R16, P0, R13, R25, R14 ;  /* 0x000000190d107225 */ /* 0x000fc8000780000e */
[----:B------:R-:W-:-:S04]  /*0d20*/  IMAD.WIDE.U32 R14, R13, R24, RZ ;  /* 0x000000180d0e7225 */ /* 0x000fc800078e00ff */
[----:B------:R-:W-:Y:S01]  /*0d30*/  IMAD.X R21, RZ, RZ, RZ, P0 ;  /* 0x000000ffff157224 */ /* 0x000fe200000e06ff */
[----:B------:R-:W-:Y:S01]  /*0d40*/  IADD3 RZ, P0, R15, R16, RZ ;  /* 0x000000100fff7210 */ /* 0x000fe20007f1e0ff */
[----:B------:R-:W-:-:S04]  /*0d50*/  IMAD.MOV.U32 R20, RZ, RZ, R17 ;  /* 0x000000ffff147224 */ /* 0x000fc800078e0011 */
[----:B------:R-:W-:-:S08]  /*0d60*/  IMAD.WIDE.U32.X R14, R23, R25, R20, P0 ;  /* 0x00000019170e7225 */ /* 0x000fd000000e0414 */
.L_x_10:
[----:B------:R-:W0:Y:S01]  /*0d70*/  LDC.64 R28, c[0x0][0x640] ;  /* 0x00019000ff1c7b82 */ /* 0x000e220000000a00 */
[--C-:B------:R-:W-:Y:S01]  /*0d80*/  SHF.R.U64 R37, R14, R4, R15.reuse ;  /* 0x000000040e257219 */ /* 0x100fe2000000120f */
[----:B------:R-:W-:Y:S01]  /*0d90*/  IMAD R22, R7, R22, R10 ;  /* 0x0000001607167224 */ /* 0x000fe200078e020a */
[----:B------:R-:W-:Y:S02]  /*0da0*/  SHF.R.U32.HI R4, RZ, R4, R15 ;  /* 0x00000004ff047219 */ /* 0x000fe4000001160f */
[----:B------:R-:W-:-:S03]  /*0db0*/  IADD3 R11, P0, RZ, -R37, RZ ;  /* 0x80000025ff0b7210 */ /* 0x000fc60007f1e0ff */
[----:B------:R-:W1:Y:S02]  /*0dc0*/  LDC R16, c[0x0][0x618] ;  /* 0x00018600ff107b82 */ /* 0x000e640000000800 */
[----:B------:R-:W-:Y:S02]  /*0dd0*/  IMAD.X R13, RZ, RZ, ~R4, P0 ;  /* 0x000000ffff0d7224 */ /* 0x000fe400000e0e04 */
[----:B------:R-:W-:-:S04]  /*0de0*/  IMAD.WIDE.U32 R14, R11, R26, R8 ;  /* 0x0000001a0b0e7225 */ /* 0x000fc800078e0008 */
[----:B------:R-:W2:Y:S01]  /*0df0*/  LDC R20, c[0x0][0x608] ;  /* 0x00018200ff147b82 */ /* 0x000ea20000000800 */
[----:B------:R-:W-:Y:S02]  /*0e00*/  IMAD R4, R13, R26, RZ ;  /* 0x0000001a0d047224 */ /* 0x000fe400078e02ff */
[----:B------:R-:W-:Y:S02]  /*0e10*/  IMAD.MOV.U32 R13, RZ, RZ, -0x1 ;  /* 0xffffffffff0d7424 */ /* 0x000fe400078e00ff */
[----:B------:R-:W-:Y:S02]  /*0e20*/  IMAD R11, R11, R27, R4 ;  /* 0x0000001b0b0b7224 */ /* 0x000fe400078e0204 */
[----:B------:R-:W-:Y:S01]  /*0e30*/  IMAD.MOV.U32 R27, RZ, RZ, 0x1 ;  /* 0x00000001ff1b7424 */ /* 0x000fe200078e00ff */
[----:B------:R-:W3:Y:S01]  /*0e40*/  LDC R24, c[0x0][0x658] ;  /* 0x00019600ff187b82 */ /* 0x000ee20000000800 */
[----:B------:R-:W-:Y:S01]  /*0e50*/  IMAD.IADD R11, R15, 0x1, R11 ;  /* 0x000000010f0b7824 */ /* 0x000fe200078e020b */
[----:B0-----:R-:W-:-:S04]  /*0e60*/  ISETP.NE.U32.AND P0, PT, R28, RZ, PT ;  /* 0x000000ff1c00720c */ /* 0x001fc80003f05070 */
[----:B------:R-:W-:Y:S02]  /*0e70*/  ISETP.NE.AND.EX P0, PT, R29, RZ, PT, P0 ;  /* 0x000000ff1d00720c */ /* 0x000fe40003f05300 */
[----:B------:R-:W0:Y:S01]  /*0e80*/  LDC R23, c[0x0][0x600] ;  /* 0x00018000ff177b82 */ /* 0x000e220000000800 */
[-CC-:B-1----:R-:W-:Y:S02]  /*0e90*/  SHF.R.U64 R18, R14, R16.reuse, R11.reuse ;  /* 0x000000100e127219 */ /* 0x182fe4000000120b */
[----:B------:R-:W-:-:S05]  /*0ea0*/  SHF.R.U32.HI R11, RZ, R16, R11 ;  /* 0x00000010ff0b7219 */ /* 0x000fca000001160b */
[----:B------:R-:W1:Y:S01]  /*0eb0*/  LDC R25, c[0x0][0x648] ;  /* 0x00019200ff197b82 */ /* 0x000e620000000800 */
[-CC-:B--2---:R-:W-:Y:S02]  /*0ec0*/  SHF.R.U64 R32, R18, R20.reuse, R11.reuse ;  /* 0x0000001412207219 */ /* 0x184fe4000000120b */
[----:B------:R-:W-:-:S05]  /*0ed0*/  SHF.R.U32.HI R11, RZ, R20, R11 ;  /* 0x00000014ff0b7219 */ /* 0x000fca000001160b */
[----:B------:R-:W2:Y:S01]  /*0ee0*/  LDC R26, c[0x0][0x638] ;  /* 0x00018e00ff1a7b82 */ /* 0x000ea20000000800 */
[-CC-:B---3--:R-:W-:Y:S02]  /*0ef0*/  SHF.R.U64 R20, R32, R24.reuse, R11.reuse ;  /* 0x0000001820147219 */ /* 0x188fe4000000120b */
[-C--:B------:R-:W-:Y:S02]  /*0f00*/  SHF.L.U32 R4, R13, R24.reuse, RZ ;  /* 0x000000180d047219 */ /* 0x080fe400000006ff */
[----:B------:R-:W-:Y:S01]  /*0f10*/  SHF.R.U32.HI R11, RZ, R24, R11 ;  /* 0x00000018ff0b7219 */ /* 0x000fe2000001160b */
[----:B------:R-:W-:Y:S01]  /*0f20*/  IMAD.MOV.U32 R10, RZ, RZ, R20 ;  /* 0x000000ffff0a7224 */ /* 0x000fe200078e0014 */
[----:B------:R-:W-:Y:S01]  /*0f30*/  LOP3.LUT R7, RZ, R4, RZ, 0x33, !PT ;  /* 0x00000004ff077212 */ /* 0x000fe200078e33ff */
[----:B------:R-:W3:Y:S01]  /*0f40*/  LDC R30, c[0x0][0x610] ;  /* 0x00018400ff1e7b82 */ /* 0x000ee20000000800 */
[----:B------:R-:W-:Y:S05]  /*0f50*/  @!P0 BRA `(.L_x_11) ;  /* 0x0000000000288947 */ /* 0x000fea0003800000 */
[----:B------:R-:W4:Y:S02]  /*0f60*/  LDC R13, c[0x0][0x64c] ;  /* 0x00019300ff0d7b82 */ /* 0x000f240000000800 */
[----:B----4-:R-:W-:-:S05]  /*0f70*/  IADD3 R13, P0, R20, R13, RZ ;  /* 0x0000000d140d7210 */ /* 0x010fca0007f1e0ff */
        /* <DEDUP_REMOVED lines=8> */
.L_x_11:
[----:B-1----:R-:W-:Y:S01]  /*1000*/  SHF.R.U64 R10, R10, R25, R11 ;  /* 0x000000190a0a7219 */ /* 0x002fe2000000120b */
[----:B0-----:R-:W-:Y:S01]  /*1010*/  VIADD R11, R23, 0xffffffff ;  /* 0xffffffff170b7836 */ /* 0x001fe20000000000 */
[----:B------:R-:W-:Y:S02]  /*1020*/  SHF.L.U32 R4, R27, R24, RZ ;  /* 0x000000181b047219 */ /* 0x000fe400000006ff */
[----:B------:R-:W-:Y:S01]  /*1030*/  LOP3.LUT R7, R32, R7, RZ, 0xc0, !PT ;  /* 0x0000000720077212 */ /* 0x000fe200078ec0ff */
[----:B------:R-:W-:Y:S01]  /*1040*/  IMAD.MOV R13, RZ, RZ, -R10 ;  /* 0x000000ffff0d7224 */ /* 0x000fe200078e0a0a */
[----:B------:R-:W-:Y:S02]  /*1050*/  SEL R5, R5, R22, !P3 ;  /* 0x0000001605057207 */ /* 0x000fe40005800000 */
[----:B------:R-:W-:Y:S01]  /*1060*/  LOP3.LUT R11, R18, R11, RZ, 0xc0, !PT ;  /* 0x0000000b120b7212 */ /* 0x000fe200078ec0ff */
[----:B------:R-:W-:Y:S02]  /*1070*/  IMAD R10, R4, R10, R7 ;  /* 0x0000000a040a7224 */ /* 0x000fe400078e0207 */
[----:B--2---:R-:W-:-:S02]  /*1080*/  IMAD R4, R13, R26, R20 ;  /* 0x0000001a0d047224 */ /* 0x004fc400078e0214 */
[----:B---3--:R-:W-:Y:S02]  /*1090*/  IMAD R5, R10, R30, R5 ;  /* 0x0000001e0a057224 */ /* 0x008fe400078e0205 */
[----:B------:R-:W-:Y:S02]  /*10a0*/  IMAD R4, R4, R23, R11 ;  /* 0x0000001704047224 */ /* 0x000fe400078e020b */
[----:B------:R-:W-:-:S03]  /*10b0*/  IMAD.MOV.U32 R13, RZ, RZ, 0x1 ;  /* 0x00000001ff0d7424 */ /* 0x000fc600078e00ff */
[----:B------:R-:W-:Y:S02]  /*10c0*/  SEL R39, R4, R5, !P3 ;  /* 0x0000000504277207 */ /* 0x000fe40005800000 */
[----:B------:R-:W-:-:S07]  /*10d0*/  SEL R29, R5, R4, !P3 ;  /* 0x00000004051d7207 */ /* 0x000fce0005800000 */
.L_x_9:
[----:B------:R-:W-:-:S08]  /*10e0*/  NOP ;  /* 0x0000000000007918 */ /* 0x000fd00000000000 */
[----:B------:R-:W0:Y:S02]  /*10f0*/  USETMAXREG.TRY_ALLOC.CTAPOOL UP0, 0xe8 ;  /* 0x000000e8000079c8 */ /* 0x000e240008000600 */
[----:B0-----:R-:W-:-:S13]  /*1100*/  PLOP3.LUT P0, PT, PT, PT, UP0, 0x80, 0x0 ;  /* 0x000000000000781c */ /* 0x001fda0003f0f008 */
[----:B------:R-:W-:Y:S05]  /*1110*/  @!P0 BRA `(.L_x_9) ;  /* 0xfffffffc00f08947 */ /* 0x000fea000383ffff */
[----:B------:R-:W-:Y:S01]  /*1120*/  ULDC.64 UR4, c[0x0][0x598] ;  /* 0x0001660000047ab9 */ /* 0x000fe20000000a00 */
[----:B------:R-:W-:Y:S01]  /*1130*/  ULDC.64 UR20, c[0x0][0x208] ;  /* 0x0000820000147ab9 */ /* 0x000fe20000000a00 */
[----:B------:R-:W-:-:S04]  /*1140*/  ISETP.NE.U32.AND P0, PT, RZ, UR4, PT ;  /* 0x00000004ff007c0c */ /* 0x000fc8000bf05070 */
[----:B------:R-:W-:-:S13]  /*1150*/  ISETP.NE.AND.EX P0, PT, RZ, UR5, PT, P0 ;  /* 0x00000005ff007c0c */ /* 0x000fda000bf05300 */
[----:B------:R-:W-:Y:S05]  /*1160*/  @!P0 BRA `(.L_x_12) ;  /* 0x00000000001c8947 */ /* 0x000fea0003800000 */
[----:B------:R-:W0:Y:S02]  /*1170*/  LDC.64 R4, c[0x0][0x598] ;  /* 0x00016600ff047b82 */ /* 0x000e240000000a00 */
[----:B0-----:R-:W2:Y:S02]  /*1180*/  LDG.E.64 R4, desc[UR20][R4.64] ;  /* 0x0000001404047981 */ /* 0x001ea4000c1e1b00 */
[----:B--2---:R-:W-:-:S04]  /*1190*/  ISETP.NE.U32.AND P0, PT, R4, RZ, PT ;  /* 0x000000ff0400720c */ /* 0x004fc80003f05070 */
[----:B------:R-:W-:-:S13]  /*11a0*/  ISETP.NE.AND.EX P0, PT, R5, RZ, PT, P0 ;  /* 0x000000ff0500720c */ /* 0x000fda0003f05300 */
[----:B------:R-:W-:Y:S05]  /*11b0*/  @!P0 BRA `(.L_x_12) ;  /* 0x0000000000088947 */ /* 0x000fea0003800000 */
[----:B------:R0:W5:Y:S01]  /*11c0*/  LD.E R7, desc[UR20][R4.64] ;  /* 0x0000001404077980 */ /* 0x000162000c101900 */
[----:B------:R-:W-:Y:S05]  /*11d0*/  BRA `(.L_x_13) ;  /* 0x0000000000207947 */ /* 0x000fea0003800000 */
.L_x_12:
[----:B------:R-:W-:Y:S02]  /*11e0*/  ULDC.64 UR4, c[0x0][0x588] ;  /* 0x0001620000047ab9 */ /* 0x000fe40000000a00 */
[----:B------:R-:W-:-:S04]  /*11f0*/  ISETP.NE.U32.AND P0, PT, RZ, UR4, PT ;  /* 0x00000004ff007c0c */ /* 0x000fc8000bf05070 */
[----:B------:R-:W-:-:S13]  /*1200*/  ISETP.NE.AND.EX P0, PT, RZ, UR5, PT, P0 ;  /* 0x00000005ff007c0c */ /* 0x000fda000bf05300 */
[----:B------:R-:W-:Y:S05]  /*1210*/  @!P0 BRA `(.L_x_14) ;  /* 0x00000000000c8947 */ /* 0x000fea0003800000 */
[----:B------:R-:W0:Y:S02]  /*1220*/  LDC.64 R4, c[0x0][0x588] ;  /* 0x00016200ff047b82 */ /* 0x000e240000000a00 */
[----:B0-----:R1:W5:Y:S01]  /*1230*/  LDG.E R7, desc[UR20][R4.64] ;  /* 0x0000001404077981 */ /* 0x001362000c1e1900 */
[----:B------:R-:W-:Y:S05]  /*1240*/  BRA `(.L_x_13) ;  /* 0x0000000000047947 */ /* 0x000fea0003800000 */
.L_x_14:
[----:B------:R-:W2:Y:S02]  /*1250*/  LDC R7, c[0x0][0x580] ;  /* 0x00016000ff077b82 */ /* 0x000ea40000000800 */
.L_x_13:
[----:B------:R-:W-:Y:S02]  /*1260*/  ULDC.64 UR4, c[0x0][0x5a0] ;  /* 0x0001680000047ab9 */ /* 0x000fe40000000a00 */
[----:B------:R-:W-:-:S04]  /*1270*/  ISETP.NE.U32.AND P0, PT, RZ, UR4, PT ;  /* 0x00000004ff007c0c */ /* 0x000fc8000bf05070 */
[----:B------:R-:W-:-:S13]  /*1280*/  ISETP.NE.AND.EX P0, PT, RZ, UR5, PT, P0 ;  /* 0x00000005ff007c0c */ /* 0x000fda000bf05300 */
[----:B------:R-:W-:Y:S05]  /*1290*/  @!P0 BRA `(.L_x_15) ;  /* 0x00000000001c8947 */ /* 0x000fea0003800000 */
[----:B01----:R-:W0:Y:S02]  /*12a0*/  LDC.64 R4, c[0x0][0x5a0] ;  /* 0x00016800ff047b82 */ /* 0x003e240000000a00 */
[----:B0-----:R-:W3:Y:S02]  /*12b0*/  LDG.E.64 R4, desc[UR20][R4.64] ;  /* 0x0000001404047981 */ /* 0x001ee4000c1e1b00 */
[----:B---3--:R-:W-:-:S04]  /*12c0*/  ISETP.NE.U32.AND P0, PT, R4, RZ, PT ;  /* 0x000000ff0400720c */ /* 0x008fc80003f05070 */
[----:B------:R-:W-:-:S13]  /*12d0*/  ISETP.NE.AND.EX P0, PT, R5, RZ, PT, P0 ;  /* 0x000000ff0500720c */ /* 0x000fda0003f05300 */
[----:B------:R-:W-:Y:S05]  /*12e0*/  @!P0 BRA `(.L_x_15) ;  /* 0x0000000000088947 */ /* 0x000fea0003800000 */
[----:B------:R0:W5:Y:S01]  /*12f0*/  LD.E R10, desc[UR20][R4.64] ;  /* 0x00000014040a7980 */ /* 0x000162000c101900 */
[----:B------:R-:W-:Y:S05]  /*1300*/  BRA `(.L_x_16) ;  /* 0x0000000000207947 */ /* 0x000fea0003800000 */
.L_x_15:
[----:B------:R-:W-:Y:S02]  /*1310*/  ULDC.64 UR4, c[0x0][0x590] ;  /* 0x0001640000047ab9 */ /* 0x000fe40000000a00 */
[----:B------:R-:W-:-:S04]  /*1320*/  ISETP.NE.U32.AND P0, PT, RZ, UR4, PT ;  /* 0x00000004ff007c0c */ /* 0x000fc8000bf05070 */
[----:B------:R-:W-:-:S13]  /*1330*/  ISETP.NE.AND.EX P0, PT, RZ, UR5, PT, P0 ;  /* 0x00000005ff007c0c */ /* 0x000fda000bf05300 */
[----:B------:R-:W-:Y:S05]  /*1340*/  @!P0 BRA `(.L_x_17) ;  /* 0x00000000000c8947 */ /* 0x000fea0003800000 */
[----:B------:R-:W3:Y:S02]  /*1350*/  LDC.64 R10, c[0x0][0x590] ;  /* 0x00016400ff0a7b82 */ /* 0x000ee40000000a00 */
[----:B---3--:R3:W5:Y:S01]  /*1360*/  LDG.E R10, desc[UR20][R10.64] ;  /* 0x000000140a0a7981 */ /* 0x008762000c1e1900 */
[----:B------:R-:W-:Y:S05]  /*1370*/  BRA `(.L_x_16) ;  /* 0x0000000000047947 */ /* 0x000fea0003800000 */
.L_x_17:
[----:B------:R-:W4:Y:S02]  /*1380*/  LDC R10, c[0x0][0x584] ;  /* 0x00016100ff0a7b82 */ /* 0x000f240000000800 */
.L_x_16:
[----:B------:R-:W-:-:S13]  /*1390*/  LOP3.LUT P0, RZ, R13, 0xff, RZ, 0xc0, !PT ;  /* 0x000000ff0dff7812 */ /* 0x000fda000780c0ff */
[----:B------:R-:W-:Y:S05]  /*13a0*/  @!P0 EXIT ;  /* 0x000000000000894d */ /* 0x000fea0003800000 */
[----:B------:R-:W2:Y:S01]  /*13b0*/  LDC R14, c[0x0][0x658] ;  /* 0x00019600ff0e7b82 */ /* 0x000ea20000000800 */
[----:B------:R-:W-:Y:S01]  /*13c0*/  ULDC.64 UR6, c[0x0][0x288] ;  /* 0x0000a20000067ab9 */ /* 0x000fe20000000a00 */
[----:B------:R-:W-:Y:S01]  /*13d0*/  LOP3.LUT R12, R12, 0x1, RZ, 0xc0, !PT ;  /* 0x000000010c0c7812 */ /* 0x000fe200078ec0ff */
[----:B------:R-:W-:Y:S01]  /*13e0*/  UIADD3 UR4, UR7, 0x1f, URZ ;  /* 0x0000001f07047890 */ /* 0x000fe2000fffe03f */
[----:B01----:R-:W-:Y:S01]  /*13f0*/  SHF.R.U32.HI R4, RZ, 0x2, R19 ;  /* 0x00000002ff047819 */ /* 0x003fe20000011613 */
[----:B------:R-:W-:Y:S01]  /*1400*/  IMAD.U32 R15, RZ, RZ, UR6 ;  /* 0x00000006ff0f7e24 */ /* 0x000fe2000f8e00ff */
[----:B------:R-:W-:Y:S01]  /*1410*/  SHF.R.U32.HI R5, RZ, 0x1, R0 ;  /* 0x00000001ff057819 */ /* 0x000fe20000011600 */
[----:B------:R-:W-:Y:S01]  /*1420*/  USHF.R.S32.HI UR5, URZ, 0x1f, UR4 ;  /* 0x0000001f3f057899 */ /* 0x000fe20008011404 */
[----:B------:R-:W0:Y:S01]  /*1430*/  LDC.64 R20, c[0x0][0x5c8] ;  /* 0x00017200ff147b82 */ /* 0x000e220000000a00 */
[----:B------:R-:W-:Y:S01]  /*1440*/  LOP3.LUT R0, R19, 0x3, RZ, 0xc0, !PT ;  /* 0x0000000313007812 */ /* 0x000fe200078ec0ff */
[----:B------:R-:W-:Y:S01]  /*1450*/  IMAD.SHL.U32 R13, R12, 0x40, RZ ;  /* 0x000000400c0d7824 */ /* 0x000fe200078e00ff */
[----:B------:R-:W-:Y:S01]  /*1460*/  LOP3.LUT R4, R4, 0x7, RZ, 0xc0, !PT ;  /* 0x0000000704047812 */ /* 0x000fe200078ec0ff */
[----:B------:R-:W-:Y:S01]  /*1470*/  ULEA.HI UR5, UR5, UR4, URZ, 0x5 ;  /* 0x0000000405057291 */ /* 0x000fe2000f8f283f */
[----:B---3--:R-:W-:Y:S01]  /*1480*/  LOP3.LUT R11, R5, 0x30, RZ, 0xc0, !PT ;  /* 0x00000030050b7812 */ /* 0x008fe200078ec0ff */
[----:B------:R-:W-:Y:S01]  /*1490*/  IMAD R0, R0, -0x2, R15 ;  /* 0xfffffffe00007824 */ /* 0x000fe200078e020f */
[--C-:B------:R-:W-:Y:S01]  /*14a0*/  LOP3.LUT R5, R13, 0x40, R4.reuse, 0xe2, !PT ;  /* 0x000000400d057812 */ /* 0x100fe200078ee204 */
[----:B------:R-:W-:Y:S01]  /*14b0*/  IMAD.MOV.U32 R15, RZ, RZ, -0x1 ;  /* 0xffffffffff0f7424 */ /* 0x000fe200078e00ff */
[----:B------:R-:W-:Y:S01]  /*14c0*/  USHF.R.S32.HI UR9, URZ, 0x5, UR5 ;  /* 0x000000053f097899 */ /* 0x000fe20008011405 */
[-C--:B------:R-:W-:Y:S01]  /*14d0*/  IADD3 R13, RZ, -R11.reuse, -R4 ;  /* 0x8000000bff0d7210 */ /* 0x080fe20007ffe804 */
[----:B------:R-:W-:Y:S01]  /*14e0*/  ULDC UR4, c[0x0][0x284] ;  /* 0x0000a10000047ab9 */ /* 0x000fe20000000800 */
[----:B------:R-:W-:Y:S01]  /*14f0*/  LOP3.LUT R4, R5, R11, RZ, 0xfc, !PT ;  /* 0x0000000b05047212 */ /* 0x000fe200078efcff */
[----:B------:R-:W-:Y:S01]  /*1500*/  UISETP.LT.AND UP0, UPT, UR9, 0x1, UPT ;  /* 0x000000010900788c */ /* 0x000fe2000bf01270 */
[----:B------:R-:W-:Y:S01]  /*1510*/  LOP3.LUT R54, R6, 0x1, RZ, 0xfc, !PT ;  /* 0x0000000106367812 */ /* 0x000fe200078efcff */
[----:B------:R-:W-:Y:S01]  /*1520*/  IMAD R13, R12, -0x40, R13 ;  /* 0xffffffc00c0d7824 */ /* 0x000fe200078e020d */
[----:B--2---:R-:W-:Y:S01]  /*1530*/  SHF.L.U32 R5, R15, R14, RZ ;  /* 0x0000000e0f057219 */ /* 0x004fe200000006ff */
[----:B------:R-:W-:-:S02]  /*1540*/  USEL UR10, UR9, 0x1, UP0 ;  /* 0x00000001090a7887 */ /* 0x000fc40008000000 */
[----:B------:R-:W-:Y:S01]  /*1550*/  VIADD R22, R13, UR4 ;  /* 0x000000040d167c36 */ /* 0x000fe20008000000 */
[----:B------:R-:W-:Y:S01]  /*1560*/  UMOV UR4, URZ ;  /* 0x0000003f00047c82 */ /* 0x000fe20008000000 */
[----:B------:R-:W-:Y:S01]  /*1570*/  UIADD3 UR10, UR9, -UR10, URZ ;  /* 0x8000000a090a7290 */ /* 0x000fe2000fffe03f */
[----:B------:R-:W-:Y:S01]  /*1580*/  UMOV UR5, URZ ;  /* 0x0000003f00057c82 */ /* 0x000fe20008000000 */
[C-C-:B0-----:R-:W-:Y:S01]  /*1590*/  SHF.L.U64.HI R18, R20.reuse, 0x7, R21.reuse ;  /* 0x0000000714127819 */ /* 0x141fe20000010215 */
[C---:B------:R-:W-:Y:S01]  /*15a0*/  IMAD.SHL.U32 R17, R20.reuse, 0x80, RZ ;  /* 0x0000008014117824 */ /* 0x040fe200078e00ff */
[C-C-:B------:R-:W-:Y:S01]  /*15b0*/  SHF.L.U64.HI R16, R20.reuse, 0x3, R21.reuse ;  /* 0x0000000314107819 */ /* 0x140fe20000010215 */
[C---:B------:R-:W-:Y:S01]  /*15c0*/  IMAD.SHL.U32 R15, R20.reuse, 0x8, RZ ;  /* 0x00000008140f7824 */ /* 0x040fe200078e00ff */
[C---:B------:R-:W-:Y:S01]  /*15d0*/  SHF.L.U64.HI R14, R20.reuse, 0x8, R21 ;  /* 0x00000008140e7819 */ /* 0x040fe20000010215 */
[----:B------:R-:W-:Y:S01]  /*15e0*/  IMAD.SHL.U32 R11, R20, 0x100, RZ ;  /* 0x00000100140b7824 */ /* 0x000fe200078e00ff */
[C---:B------:R-:W-:Y:S01]  /*15f0*/  LOP3.LUT R20, R19.reuse, 0x80, RZ, 0xc0, !PT ;  /* 0x0000008013147812 */ /* 0x040fe200078ec0ff */
[----:B------:R-:W-:Y:S01]  /*1600*/  IMAD.SHL.U32 R19, R19, 0x2, RZ ;  /* 0x0000000213137824 */ /* 0x000fe200078e00ff */
[----:B------:R-:W-:Y:S01]  /*1610*/  LOP3.LUT R21, RZ, R5, RZ, 0x33, !PT ;  /* 0x00000005ff157212 */ /* 0x000fe200078e33ff */
[----:B------:R-:W-:Y:S01]  /*1620*/  IMAD.MOV.U32 R5, RZ, RZ, RZ ;  /* 0x000000ffff057224 */ /* 0x000fe200078e00ff */
[----:B------:R-:W-:-:S07]  /*1630*/  SHF.R.U32.HI R20, RZ, 0x7, R20 ;  /* 0x00000007ff147819 */ /* 0x000fce0000011614 */
.L_x_44:
[----:B------:R-:W0:Y:S01]  /*1640*/  SHFL.IDX PT, R13, R20, RZ, 0x1f ;  /* 0x00001fff140d7589 */ /* 0x000e2200000e0000 */
[----:B-1----:R-:W1:Y:S01]  /*1650*/  S2UR UR17, SR_CgaCtaId ;  /* 0x00000000001179c3 */ /* 0x002e620000008800 */
[----:B------:R-:W-:Y:S01]  /*1660*/  UMOV UR16, 0x400 ;  /* 0x0000040000107882 */ /* 0x000fe20000000000 */
[----:B------:R-:W-:Y:S01]  /*1670*/  UMOV UR6, URZ ;  /* 0x0000003f00067c82 */ /* 0x000fe20008000000 */
[----:B------:R-:W-:Y:S01]  /*1680*/  UMOV UR7, URZ ;  /* 0x0000003f00077c82 */ /* 0x000fe20008000000 */
[----:B------:R-:W-:Y:S01]  /*1690*/  UMOV UR22, UR5 ;  /* 0x0000000500167c82 */ /* 0x000fe20008000000 */
[----:B------:R-:W-:Y:S01]  /*16a0*/  IMAD.MOV.U32 R28, RZ, RZ, RZ ;  /* 0x000000ffff1c7224 */ /* 0x000fe200078e00ff */
[----:B------:R-:W-:Y:S01]  /*16b0*/  CS2R R30, SRZ ;  /* 0x00000000001e7805 */ /* 0x000fe2000001ff00 */
[----:B-----5:R-:W-:Y:S01]  /*16c0*/  IMAD.MOV.U32 R23, RZ, RZ, RZ ;  /* 0x000000ffff177224 */ /* 0x020fe200078e00ff */
[----:B------:R-:W2:Y:S01]  /*16d0*/  LDC R12, c[0x0][0x28c] ;  /* 0x0000a300ff0c7b82 */ /* 0x000ea20000000800 */
[----:B------:R-:W-:Y:S01]  /*16e0*/  IMAD.MOV.U32 R32, RZ, RZ, RZ ;  /* 0x000000ffff207224 */ /* 0x000fe200078e00ff */
[----:B------:R-:W-:Y:S01]  /*16f0*/  CS2R R48, SRZ ;  /* 0x0000000000307805 */ /* 0x000fe2000001ff00 */
[----:B------:R-:W-:Y:S01]  /*1700*/  IMAD.MOV.U32 R35, RZ, RZ, RZ ;  /* 0x000000ffff237224 */ /* 0x000fe200078e00ff */
[----:B------:R-:W-:-:S02]  /*1710*/  CS2R R50, SRZ ;  /* 0x0000000000327805 */ /* 0x000fc4000001ff00 */
[----:B------:R-:W-:Y:S01]  /*1720*/  CS2R R52, SRZ ;  /* 0x0000000000347805 */ /* 0x000fe2000001ff00 */
[----:B------:R-:W-:Y:S01]  /*1730*/  IMAD.U32 R36, RZ, RZ, UR4 ;  /* 0x00000004ff247e24 */ /* 0x000fe2000f8e00ff */
[----:B------:R-:W-:Y:S02]  /*1740*/  CS2R R24, SRZ ;  /* 0x0000000000187805 */ /* 0x000fe4000001ff00 */
[----:B------:R-:W-:Y:S02]  /*1750*/  CS2R R26, SRZ ;  /* 0x00000000001a7805 */ /* 0x000fe4000001ff00 */
[----:B------:R-:W-:Y:S02]  /*1760*/  CS2R R40, SRZ ;  /* 0x0000000000287805 */ /* 0x000fe4000001ff00 */
[----:B------:R-:W-:Y:S02]  /*1770*/  CS2R R42, SRZ ;  /* 0x00000000002a7805 */ /* 0x000fe4000001ff00 */
[----:B------:R-:W-:-:S02]  /*1780*/  CS2R R44, SRZ ;  /* 0x00000000002c7805 */ /* 0x000fc4000001ff00 */
[----:B------:R-:W-:Y:S02]  /*1790*/  CS2R R46, SRZ ;  /* 0x00000000002e7805 */ /* 0x000fe4000001ff00 */
[----:B0-----:R-:W-:Y:S02]  /*17a0*/  R2UR UR8, R13 ;  /* 0x000000000d0872ca */ /* 0x001fe400000e0000 */
[----:B--2---:R-:W-:-:S11]  /*17b0*/  ISETP.GE.AND P0, PT, R12, 0x1, PT ;  /* 0x000000010c00780c */ /* 0x004fd60003f06270 */
[----:B------:R-:W-:-:S04]  /*17c0*/  ULEA.HI UR11, UR8, UR8, URZ, 0x1 ;  /* 0x00000008080b7291 */ /* 0x000fc8000f8f083f */
[----:B------:R-:W-:Y:S02]  /*17d0*/  ULOP3.LUT UR12, UR11, 0x1ffffe, URZ, 0xc0, !UPT ;  /* 0x001ffffe0b0c7892 */ /* 0x000fe4000f8ec03f */
[----:B-1----:R-:W-:Y:S02]  /*17e0*/  ULEA UR11, UR17, UR16, 0x18 ;  /* 0x00000010110b7291 */ /* 0x002fe4000f8ec03f */
[----:B------:R-:W-:-:S03]  /*17f0*/  UIADD3 UR12, UR8, -UR12, URZ ;  /* 0x8000000c080c7290 */ /* 0x000fc6000fffe03f */
[----:B------:R-:W-:Y:S01]  /*1800*/  UMOV UR8, URZ ;  /* 0x0000003f00087c82 */ /* 0x000fe20008000000 */
[----:B------:R-:W-:-:S04]  /*1810*/  ULEA UR12, UR12, UR11, 0xb ;  /* 0x0000000b0c0c7291 */ /* 0x000fc8000f8e583f */
[----:B------:R-:W-:-:S04]  /*1820*/  UIADD3 UR12, UR12, 0x200, URZ ;  /* 0x000002000c0c7890 */ /* 0x000fc8000fffe03f */
[----:B------:R-:W-:-:S04]  /*1830*/  USHF.R.U32.HI UR12, URZ, 0x4, UR12 ;  /* 0x000000043f0c7899 */ /* 0x000fc8000801160c */
[----:B------:R-:W-:-:S04]  /*1840*/  ULOP3.LUT UR12, UR12, 0x3fff, URZ, 0xc0, !UPT ;  /* 0x00003fff0c0c7892 */ /* 0x000fc8000f8ec03f */
[----:B------:R-:W-:Y:S01]  /*1850*/  ULOP3.LUT UR12, UR12, 0x10000, URZ, 0xfc, !UPT ;  /* 0x000100000c0c7892 */ /* 0x000fe2000f8efc3f */
[----:B------:R-:W-:Y:S11]  /*1860*/  @!P0 BRA `(.L_x_18) ;  /* 0x0000000400048947 */ /* 0x000ff60003800000 */
[----:B------:R-:W-:-:S13]  /*1870*/  ISETP.NE.AND P1, PT, R54, 0x3, PT ;  /* 0x000000033600780c */ /* 0x000fda0003f25270 */
[----:B------:R-:W-:Y:S05]  /*1880*/  @!P1 BRA `(.L_x_19) ;  /* 0x0000000000049947 */ /* 0x000fea0003800000 */
[----:B------:R-:W-:Y:S01]  /*1890*/  BPT.TRAP 0x1 ;  /* 0x000000040000795c */ /* 0x000fe20000300000 */
.L_x_19:
[----:B------:R-:W-:Y:S01]  /*18a0*/  ULEA UR6, UR5, UR11, 0x3 ;  /* 0x0000000b05067291 */ /* 0x000fe2000f8e183f */
[----:B------:R-:W-:-:S05]  /*18b0*/  IMAD.U32 R12, RZ, RZ, UR4 ;  /* 0x00000004ff0c7e24 */ /* 0x000fca000f8e00ff */
[----:B------:R-:W-:-:S04]  /*18c0*/  SHF.L.U32 R12, R12, 0x1f, RZ ;  /* 0x0000001f0c0c7819 */ /* 0x000fc800000006ff */
[----:B------:R0:W1:Y:S01]  /*18d0*/  SYNCS.PHASECHK.TRANS64.TRYWAIT P0, [UR6], R12 ;  /* 0x0000000cff0075a7 */ /* 0x0000620008000146 */
[----:B------:R-:W-:Y:S05]  /*18e0*/  @!P1 BRA `(.L_x_20) ;  /* 0x0000000000049947 */ /* 0x000fea0003800000 */
[----:B------:R-:W-:Y:S01]  /*18f0*/  BPT.TRAP 0x1 ;  /* 0x000000040000795c */ /* 0x000fe20000300000 */
.L_x_20:
[----:B-1----:R-:W-:Y:S05]  /*1900*/  @P0 BRA `(.L_x_21) ;  /* 0x0000000000080947 */ /* 0x002fea0003800000 */
[----:B------:R-:W1:Y:S02]  /*1910*/  SYNCS.PHASECHK.TRANS64.TRYWAIT P0, [UR6], R12 ;  /* 0x0000000cff0075a7 */ /* 0x000e640008000146 */
[----:B-1----:R-:W-:Y:S05]  /*1920*/  @!P0 BRA `(.L_x_22) ;  /* 0x00000044002c8947 */ /* 0x002fea0003800000 */
.L_x_21:
[----:B------:R-:W-:Y:S01]  /*1930*/  UIADD3 UR6, UR11, 0x36200, URZ ;  /* 0x000362000b067890 */ /* 0x000fe2000fffe03f */
[----:B------:R-:W-:Y:S01]  /*1940*/  WARPGROUP.ARRIVE ;  /* 0x00000000000079c5 */ /* 0x000fe20000000000 */
[----:B------:R-:W-:Y:S01]  /*1950*/  UIMAD UR16, UR5, 0x300, UR12 ;  /* 0x00000300051078a4 */ /* 0x000fe2000f8e020c */
[----:B------:R-:W-:Y:S01]  /*1960*/  IMAD.MOV.U32 R28, RZ, RZ, RZ ;  /* 0x000000ffff1c7224 */ /* 0x000fe200078e00ff */
[----:B------:R-:W-:Y:S01]  /*1970*/  USHF.R.U32.HI UR6, URZ, 0x4, UR6 ;  /* 0x000000043f067899 */ /* 0x000fe20008011606 */
[----:B------:R-:W-:Y:S01]  /*1980*/  IMAD.MOV.U32 R23, RZ, RZ, RZ ;  /* 0x000000ffff177224 */ /* 0x000fe200078e00ff */
[----:B------:R-:W-:Y:S01]  /*1990*/  UIADD3 UR7, UR16, 0x200, URZ ;  /* 0x0000020010077890 */ /* 0x000fe2000fffe03f */
[----:B------:R-:W-:Y:S01]  /*19a0*/  CS2R R30, SRZ ;  /* 0x00000000001e7805 */ /* 0x000fe2000001ff00 */
[----:B------:R-:W-:Y:S01]  /*19b0*/  ULOP3.LUT UR6, UR6, 0x3fff, URZ, 0xc0, !UPT ;  /* 0x00003fff06067892 */ /* 0x000fe2000f8ec03f */
[----:B------:R-:W-:Y:S01]  /*19c0*/  IMAD.MOV.U32 R32, RZ, RZ, RZ ;  /* 0x000000ffff207224 */ /* 0x000fe200078e00ff */
[----:B------:R-:W-:Y:S01]  /*19d0*/  UMOV UR17, 0xc0000010 ;  /* 0xc000001000117882 */ /* 0x000fe20000000000 */
[----:B------:R-:W-:Y:S01]  /*19e0*/  UMOV UR19, 0xc0000000 ;  /* 0xc000000000137882 */ /* 0x000fe20000000000 */
[----:B------:R-:W-:Y:S01]  /*19f0*/  ULOP3.LUT UR6, UR6, 0x10000, URZ, 0xfc, !UPT ;  /* 0x0001000006067892 */ /* 0x000fe2000f8efc3f */
[----:B------:R-:W-:Y:S01]  /*1a00*/  IMAD.MOV.U32 R35, RZ, RZ, RZ ;  /* 0x000000ffff237224 */ /* 0x000fe200078e00ff */
[----:B------:R-:W-:Y:S01]  /*1a10*/  ULDC UR8, c[0x0][0x50c] ;  /* 0x0001430000087ab9 */ /* 0x000fe20000000800 */
[----:B------:R-:W-:Y:S01]  /*1a20*/  CS2R R48, SRZ ;  /* 0x0000000000307805 */ /* 0x000fe2000001ff00 */
[----:B------:R-:W-:Y:S01]  /*1a30*/  ULEA UR18, UR5, UR6, 0x4 ;  /* 0x0000000605127291 */ /* 0x000fe2000f8e203f */
[----:B------:R-:W-:Y:S01]  /*1a40*/  CS2R R50, SRZ ;  /* 0x0000000000327805 */ /* 0x000fe2000001ff00 */
[----:B------:R-:W-:Y:S01]  /*1a50*/  UIADD3 UR6, UR16, 0x100, URZ ;  /* 0x0000010010067890 */ /* 0x000fe2000fffe03f */
[----:B------:R-:W-:Y:S01]  /*1a60*/  CS2R R52, SRZ ;  /* 0x0000000000347805 */ /* 0x000fe2000001ff00 */
[----:B------:R-:W-:-:S05]  /*1a70*/  UISETP.NE.AND UP0, UPT, UR8, 0x1, UPT ;  /* 0x000000010800788c */ /* 0x000fca000bf05270 */
[----:B------:R-:W-:Y:S01]  /*1a80*/  QGMMA.64x8x32.F32.E4M3.E4M3 R24, gdesc[UR16], RZ, !UPT ;  /* 0x00000000101879f3 */ /* 0x000fe2000c7008ff */
[----:B------:R-:W-:Y:S01]  /*1a90*/  UMOV UR16, UR6 ;  /* 0x0000000600107c82 */ /* 0x000fe20008000000 */
[----:B------:R-:W-:Y:S01]  /*1aa0*/  UMOV UR17, 0xc0000010 ;  /* 0xc000001000117882 */ /* 0x000fe20000000000 */
[----:B------:R-:W-:Y:S01]  /*1ab0*/  UMOV UR6, 0x1 ;  /* 0x0000000100067882 */ /* 0x000fe20000000000 */
[----:B------:R-:W-:Y:S01]  /*1ac0*/  QGMMA.64x8x32.F32.E4M3.E4M3 R40, gdesc[UR16], RZ, !UPT ;  /* 0x00000000102879f3 */ /* 0x000fe2000c7008ff */
[----:B------:R-:W-:Y:S01]  /*1ad0*/  UMOV UR16, UR7 ;  /* 0x0000000700107c82 */ /* 0x000fe20008000000 */
[----:B------:R-:W-:Y:S01]  /*1ae0*/  USEL UR7, URZ, 0x1, UP0 ;  /* 0x000000013f077887 */ /* 0x000fe20008000000 */
[----:B------:R-:W-:Y:S02]  /*1af0*/  UMOV UR17, 0xc0000010 ;  /* 0xc000001000117882 */ /* 0x000fe40000000000 */
[----:B------:R-:W-:Y:S03]  /*1b00*/  QGMMA.64x8x32.F32.E4M3.E4M3 R44, gdesc[UR16], RZ, !UPT, gsb0 ;  /* 0x00000000102c79f3 */ /* 0x000fe6000c0008ff */
[----:B------:R-:W-:-:S13]  /*1b10*/  ISETP.NE.AND P0, PT, RZ, UR7, PT ;  /* 0x00000007ff007c0c */ /* 0x000fda000bf05270 */
[----:B------:R-:W-:Y:S05]  /*1b20*/  @!P0 BRA `(.L_x_23) ;  /* 0x0000000000388947 */ /* 0x000fea0003800000 */
[----:B------:R-:W-:Y:S02]  /*1b30*/  WARPGROUP.DEPBAR.LE gsb0, 0x0 ;  /* 0x00008000000079c5 */ /* 0x000fe40000010000 */
[----:B------:R-:W-:-:S01]  /*1b40*/  FADD R53, RZ, R24 ;  /* 0x00000018ff357221 */ /* 0x000fc20000000000 */
[----:B------:R-:W-:Y:S01]  /*1b50*/  FADD R52, RZ, R25 ;  /* 0x00000019ff347221 */ /* 0x000fe20000000000 */
        /* <DEDUP_REMOVED lines=10> */
[----:B------:R-:W-:-:S06]  /*1c00*/  UMOV UR6, URZ ;  /* 0x0000003f00067c82 */ /* 0x000fcc0008000000 */
.L_x_23:
[----:B------:R-:W-:-:S04]  /*1c10*/  UIADD3 UR22, UR5, 0x1, URZ ;  /* 0x0000000105167890 */ /* 0x000fc8000fffe03f */
[----:B------:R-:W-:-:S04]  /*1c20*/  UISETP.NE.AND UP0, UPT, UR22, 0x12, UPT ;  /* 0x000000121600788c */ /* 0x000fc8000bf05270 */
[----:B------:R-:W-:Y:S02]  /*1c30*/  USEL UR8, URZ, 0x1, UP0 ;  /* 0x000000013f087887 */ /* 0x000fe40008000000 */
[----:B------:R-:W-:Y:S02]  /*1c40*/  USEL UR22, UR22, URZ, UP0 ;  /* 0x0000003f16167287 */ /* 0x000fe40008000000 */
[----:B------:R-:W-:-:S06]  /*1c50*/  ULOP3.LUT UR8, UR4, UR8, URZ, 0x3c, !UPT ;  /* 0x0000000804087292 */ /* 0x000fcc000f8e3c3f */
[----:B------:R-:W-:Y:S01]  /*1c60*/  IMAD.U32 R36, RZ, RZ, UR8 ;  /* 0x00000008ff247e24 */ /* 0x000fe2000f8e00ff */
[----:B------:R-:W-:-:S06]  /*1c70*/  UMOV UR8, 0x1 ;  /* 0x0000000100087882 */ /* 0x000fcc0000000000 */
.L_x_18:
[----:B------:R-:W-:-:S06]  /*1c80*/  UISETP.GE.AND UP0, UPT, UR10, 0x1, UPT ;  /* 0x000000010a00788c */ /* 0x000fcc000bf06270 */
[----:B------:R-:W-:-:S13]  /*1c90*/  PLOP3.LUT P0, PT, PT, PT, UP0, 0x80, 0x0 ;  /* 0x000000000000781c */ /* 0x000fda0003f0f008 */
[----:B------:R-:W-:Y:S05]  /*1ca0*/  @!P0 BRA `(.L_x_24) ;  /* 0x0000000400408947 */ /* 0x000fea0003800000 */
[----:B01----:R-:W-:Y:S01]  /*1cb0*/  IMAD.U32 R12, RZ, RZ, UR10 ;  /* 0x0000000aff0c7e24 */ /* 0x003fe2000f8e00ff */
[----:B------:R-:W-:Y:S01]  /*1cc0*/  ULDC UR23, c[0x0][0x50c] ;  /* 0x0001430000177ab9 */ /* 0x000fe20000000800 */
[----:B------:R-:W-:-:S07]  /*1cd0*/  IMAD.U32 R13, RZ, RZ, UR5 ;  /* 0x00000005ff0d7e24 */ /* 0x000fce000f8e00ff */
.L_x_32:
[----:B------:R-:W-:-:S13]  /*1ce0*/  ISETP.NE.AND P1, PT, R54, 0x3, PT ;  /* 0x000000033600780c */ /* 0x000fda0003f25270 */
[----:B------:R-:W-:Y:S05]  /*1cf0*/  @!P1 BRA `(.L_x_25) ;  /* 0x0000000000049947 */ /* 0x000fea0003800000 */
[----:B------:R-:W-:Y:S01]  /*1d00*/  BPT.TRAP 0x1 ;  /* 0x000000040000795c */ /* 0x000fe20000300000 */
.L_x_25:
[----:B------:R-:W0:Y:S01]  /*1d10*/  S2UR UR16, SR_CgaCtaId ;  /* 0x00000000001079c3 */ /* 0x000e220000008800 */
[----:B------:R-:W-:Y:S01]  /*1d20*/  UMOV UR11, 0x400 ;  /* 0x00000400000b7882 */ /* 0x000fe20000000000 */
[----:B------:R-:W-:Y:S01]  /*1d30*/  SHF.L.U32 R33, R36, 0x1f, RZ ;  /* 0x0000001f24217819 */ /* 0x000fe200000006ff */
[----:B0-----:R-:W-:-:S04]  /*1d40*/  ULEA UR11, UR16, UR11, 0x18 ;  /* 0x0000000b100b7291 */ /* 0x001fc8000f8ec03f */
[----:B------:R-:W-:-:S09]  /*1d50*/  ULEA UR16, UR22, UR11, 0x3 ;  /* 0x0000000b16107291 */ /* 0x000fd2000f8e183f */
[----:B------:R0:W1:Y:S01]  /*1d60*/  SYNCS.PHASECHK.TRANS64.TRYWAIT P0, [UR16], R33 ;  /* 0x00000021ff0075a7 */ /* 0x0000620008000150 */
[----:B------:R-:W-:Y:S05]  /*1d70*/  @!P1 BRA `(.L_x_26) ;  /* 0x0000000000049947 */ /* 0x000fea0003800000 */
[----:B------:R-:W-:Y:S01]  /*1d80*/  BPT.TRAP 0x1 ;  /* 0x000000040000795c */ /* 0x000fe20000300000 */
.L_x_26:
[----:B-1----:R-:W-:Y:S05]  /*1d90*/  @P0 BRA `(.L_x_27) ;  /* 0x0000000000080947 */ /* 0x002fea0003800000 */
[----:B------:R-:W1:Y:S02]  /*1da0*/  SYNCS.PHASECHK.TRANS64.TRYWAIT P0, [UR16], R33 ;  /* 0x00000021ff0075a7 */ /* 0x000e640008000150 */
[----:B-1----:R-:W-:Y:S05]  /*1db0*/  @!P0 BRA `(.L_x_28) ;  /* 0x0000004000208947 */ /* 0x002fea0003800000 */
.L_x_27:
[----:B------:R-:W-:Y:S01]  /*1dc0*/  UIADD3 UR16, UR11, 0x36200, URZ ;  /* 0x000362000b107890 */ /* 0x000fe2000fffe03f */
[----:B------:R-:W-:Y:S01]  /*1dd0*/  WARPGROUP.ARRIVE ;  /* 0x00000000000079c5 */ /* 0x000fe20000000000 */
[----:B------:R-:W-:Y:S02]  /*1de0*/  UISETP.NE.AND UP0, UPT, UR7, URZ, UPT ;  /* 0x0000003f0700728c */ /* 0x000fe4000bf05270 */
[----:B------:R-:W-:Y:S02]  /*1df0*/  USHF.R.U32.HI UR16, URZ, 0x4, UR16 ;  /* 0x000000043f107899 */ /* 0x000fe40008011610 */
[----:B------:R-:W-:Y:S02]  /*1e00*/  USEL UR8, UR8, URZ, !UP0 ;  /* 0x0000003f08087287 */ /* 0x000fe4000c000000 */
[----:B------:R-:W-:Y:S02]  /*1e10*/  ULOP3.LUT UR16, UR16, 0x3fff, URZ, 0xc0, !UPT ;  /* 0x00003fff10107892 */ /* 0x000fe4000f8ec03f */
[----:B------:R-:W-:-:S02]  /*1e20*/  UISETP.NE.U32.AND UP0, UPT, UR8, URZ, UPT ;  /* 0x0000003f0800728c */ /* 0x000fc4000bf05070 */
[----:B------:R-:W-:Y:S02]  /*1e30*/  ULOP3.LUT UR18, UR16, 0x10000, URZ, 0xfc, !UPT ;  /* 0x0001000010127892 */ /* 0x000fe4000f8efc3f */
[----:B------:R-:W-:Y:S02]  /*1e40*/  UIMAD UR16, UR22, 0x300, UR12 ;  /* 0x00000300161078a4 */ /* 0x000fe4000f8e020c */
[----:B------:R-:W-:Y:S02]  /*1e50*/  ULEA UR18, UR22, UR18, 0x4 ;  /* 0x0000001216127291 */ /* 0x000fe4000f8e203f */
[----:B------:R-:W-:Y:S02]  /*1e60*/  UIADD3 UR7, UR16, 0x100, URZ ;  /* 0x0000010010077890 */ /* 0x000fe4000fffe03f */
[----:B------:R-:W-:Y:S01]  /*1e70*/  UIADD3 UR8, UR16, 0x200, URZ ;  /* 0x0000020010087890 */ /* 0x000fe2000fffe03f */
[----:B------:R-:W-:Y:S01]  /*1e80*/  UMOV UR17, 0xc0000010 ;  /* 0xc000001000117882 */ /* 0x000fe20000000000 */
[----:B------:R-:W-:Y:S01]  /*1e90*/  UMOV UR19, 0xc0000000 ;  /* 0xc000000000137882 */ /* 0x000fe20000000000 */
[----:B------:R-:W-:-:S02]  /*1ea0*/  UIADD3 UR6, UR6, 0x1, URZ ;  /* 0x0000000106067890 */ /* 0x000fc4000fffe03f */
[----:B------:R-:W-:Y:S01]  /*1eb0*/  QGMMA.64x8x32.F32.E4M3.E4M3 R24, gdesc[UR16], R24, UP0 ;  /* 0x00000000101879f3 */ /* 0x000fe2000bf00818 */
[----:B------:R-:W-:Y:S01]  /*1ec0*/  UMOV UR16, UR7 ;  /* 0x0000000700107c82 */ /* 0x000fe20008000000 */
[----:B------:R-:W-:Y:S02]  /*1ed0*/  UMOV UR17, 0xc0000010 ;  /* 0xc000001000117882 */ /* 0x000fe40000000000 */
[----:B------:R-:W-:Y:S01]  /*1ee0*/  QGMMA.64x8x32.F32.E4M3.E4M3 R40, gdesc[UR16], R40, UP0 ;  /* 0x00000000102879f3 */ /* 0x000fe2000bf00828 */
[----:B------:R-:W-:Y:S01]  /*1ef0*/  UMOV UR16, UR8 ;  /* 0x0000000800107c82 */ /* 0x000fe20008000000 */
[----:B------:R-:W-:Y:S02]  /*1f00*/  UMOV UR17, 0xc0000010 ;  /* 0xc000001000117882 */ /* 0x000fe40000000000 */
[----:B------:R-:W-:Y:S01]  /*1f10*/  QGMMA.64x8x32.F32.E4M3.E4M3 R44, gdesc[UR16], R44, UP0, gsb0 ;  /* 0x00000000102c79f3 */ /* 0x000fe2000b80082c */
[----:B------:R-:W-:-:S04]  /*1f20*/  UISETP.NE.AND UP0, UPT, UR6, UR23, UPT ;  /* 0x000000170600728c */ /* 0x000fc8000bf05270 */
[----:B------:R-:W-:-:S06]  /*1f30*/  USEL UR7, URZ, 0x1, UP0 ;  /* 0x000000013f077887 */ /* 0x000fcc0008000000 */
[----:B------:R-:W-:Y:S01]  /*1f40*/  ISETP.NE.AND P0, PT, RZ, UR7, PT ;  /* 0x00000007ff007c0c */ /* 0x000fe2000bf05270 */
[----:B------:R-:W-:-:S12]  /*1f50*/  WARPGROUP.DEPBAR.LE gsb0, 0x1 ;  /* 0x00008000000079c5 */ /* 0x000fd80000010100 */
[----:B------:R-:W-:Y:S05]  /*1f60*/  @!P0 BRA `(.L_x_29) ;  /* 0x0000000000388947 */ /* 0x000fea0003800000 */
[----:B------:R-:W-:Y:S02]  /*1f70*/  WARPGROUP.DEPBAR.LE gsb0, 0x0 ;  /* 0x00008000000079c5 */ /* 0x000fe40000010000 */
[----:B------:R-:W-:-:S01]  /*1f80*/  FADD R53, R24, R53 ;  /* 0x0000003518357221 */ /* 0x000fc20000000000 */
[----:B------:R-:W-:Y:S01]  /*1f90*/  FADD R52, R25, R52 ;  /* 0x0000003419347221 */ /* 0x000fe20000000000 */
        /* <DEDUP_REMOVED lines=10> */
[----:B------:R-:W-:-:S06]  /*2040*/  UMOV UR6, URZ ;  /* 0x0000003f00067c82 */ /* 0x000fcc0008000000 */
.L_x_29:
[----:B------:R-:W-:Y:S05]  /*2050*/  @!P1 BRA `(.L_x_30) ;  /* 0x0000000000049947 */ /* 0x000fea0003800000 */
[----:B------:R-:W-:Y:S01]  /*2060*/  BPT.TRAP 0x1 ;  /* 0x000000040000795c */ /* 0x000fe20000300000 */
.L_x_30:
[----:B------:R-:W-:-:S13]  /*2070*/  ISETP.NE.AND P0, PT, R3, RZ, PT ;  /* 0x000000ff0300720c */ /* 0x000fda0003f05270 */
[----:B01----:R-:W-:-:S05]  /*2080*/  @P0 LEA R33, R13, UR11, 0x3 ;  /* 0x0000000b0d210c11 */ /* 0x003fca000f8e18ff */
[----:B------:R-:W-:-:S05]  /*2090*/  @P0 VIADD R33, R33, 0x90 ;  /* 0x0000009021210836 */ /* 0x000fca0000000000 */
[----:B------:R-:W-:-:S04]  /*20a0*/  @P0 PRMT R33, R2, 0x654, R33 ;  /* 0x0000065402210816 */ /* 0x000fc80000000021 */
[----:B------:R0:W-:Y:S01]  /*20b0*/  @P0 SYNCS.ARRIVE.TRANS64.RED.A1T0 RZ, [R33+URZ], RZ ;  /* 0x000000ff21ff09a7 */ /* 0x0001e2000810043f */
[----:B------:R-:W-:-:S13]  /*20c0*/  ISETP.GT.U32.AND P0, PT, R6, 0x1, PT ;  /* 0x000000010600780c */ /* 0x000fda0003f04070 */
[----:B0-----:R-:W-:Y:S05]  /*20d0*/  @P0 BRA `(.L_x_31) ;  /* 0x0000000000040947 */ /* 0x001fea0003800000 */
[----:B------:R-:W-:Y:S01]  /*20e0*/  BPT.TRAP 0x1 ;  /* 0x000000040000795c */ /* 0x000fe20000300000 */
.L_x_31:
[----:B------:R-:W-:Y:S01]  /*20f0*/  UIADD3 UR22, UR22, 0x1, URZ ;  /* 0x0000000116167890 */ /* 0x000fe2000fffe03f */
[C---:B------:R-:W-:Y:S01]  /*2100*/  ISETP.GT.AND P1, PT, R12.reuse, 0x1, PT ;  /* 0x000000010c00780c */ /* 0x040fe20003f24270 */
[----:B------:R-:W-:Y:S02]  /*2110*/  VIADD R13, R13, 0x1 ;  /* 0x000000010d0d7836 */ /* 0x000fe40000000000 */
[----:B------:R-:W-:Y:S01]  /*2120*/  UISETP.NE.AND UP0, UPT, UR22, 0x12, UPT ;  /* 0x000000121600788c */ /* 0x000fe2000bf05270 */
[----:B------:R-:W-:Y:S02]  /*2130*/  VIADD R12, R12, 0xffffffff ;  /* 0xffffffff0c0c7836 */ /* 0x000fe40000000000 */
[C---:B------:R-:W-:Y:S01]  /*2140*/  ISETP.NE.AND P0, PT, R13.reuse, 0x12, PT ;  /* 0x000000120d00780c */ /* 0x040fe20003f05270 */
[----:B------:R-:W-:Y:S02]  /*2150*/  USEL UR8, URZ, 0x1, UP0 ;  /* 0x000000013f087887 */ /* 0x000fe40008000000 */
[----:B------:R-:W-:Y:S01]  /*2160*/  USEL UR22, UR22, URZ, UP0 ;  /* 0x0000003f16167287 */ /* 0x000fe20008000000 */
[----:B------:R-:W-:-:S03]  /*2170*/  SEL R13, R13, RZ, P0 ;  /* 0x000000ff0d0d7207 */ /* 0x000fc60000000000 */
[----:B------:R-:W-:Y:S01]  /*2180*/  LOP3.LUT R36, R36, UR8, RZ, 0x3c, !PT ;  /* 0x0000000824247c12 */ /* 0x000fe2000f8e3cff */
[----:B------:R-:W-:Y:S01]  /*2190*/  UMOV UR8, 0x1 ;  /* 0x0000000100087882 */ /* 0x000fe20000000000 */
[----:B------:R-:W-:Y:S06]  /*21a0*/  @P1 BRA `(.L_x_32) ;  /* 0xfffffff800cc1947 */ /* 0x000fec000383ffff */
.L_x_24:
[----:B------:R-:W-:Y:S01]  /*21b0*/  UISETP.NE.AND UP0, UPT, UR6, URZ, UPT ;  /* 0x0000003f0600728c */ /* 0x000fe2000bf05270 */
[----:B01----:R-:W0:Y:S03]  /*21c0*/  LDC R12, c[0x0][0x28c] ;  /* 0x0000a300ff0c7b82 */ /* 0x003e260000000800 */
[----:B------:R-:W-:-:S06]  /*21d0*/  USEL UR6, URZ, 0x1, !UP0 ;  /* 0x000000013f067887 */ /* 0x000fcc000c000000 */
[----:B------:R-:W-:Y:S02]  /*21e0*/  ISETP.NE.AND P0, PT, RZ, UR6, PT ;  /* 0x00000006ff007c0c */ /* 0x000fe4000bf05270 */
[----:B0-----:R-:W-:-:S11]  /*21f0*/  ISETP.GE.AND P1, PT, R12, 0x1, PT ;  /* 0x000000010c00780c */ /* 0x001fd60003f26270 */
[----:B------:R-:W-:Y:S05]  /*2200*/  @!P0 BRA `(.L_x_33) ;  /* 0x0000000000348947 */ /* 0x000fea0003800000 */
[----:B------:R-:W-:Y:S02]  /*2210*/  WARPGROUP.DEPBAR.LE gsb0, 0x0 ;  /* 0x00008000000079c5 */ /* 0x000fe40000010000 */
[----:B------:R-:W-:Y:S01]  /*2220*/  FADD R53, R24, R53 ;  /* 0x0000003518357221 */ /* 0x000fe20000000000 */
        /* <DEDUP_REMOVED lines=10> */
[----:B------:R-:W-:-:S07]  /*22d0*/  FADD R28, R28, R47 ;  /* 0x0000002f1c1c7221 */ /* 0x000fce0000000000 */
.L_x_33:
[----:B------:R-:W-:Y:S02]  /*22e0*/  WARPGROUP.DEPBAR.LE gsb0, 0x0 ;  /* 0x00008000000079c5 */ /* 0x000fe40000010000 */
[----:B------:R-:W-:Y:S05]  /*22f0*/  @!P1 BRA `(.L_x_34) ;  /* 0x0000000000489947 */ /* 0x000fea0003800000 */
[----:B------:R-:W-:-:S13]  /*2300*/  ISETP.NE.AND P0, PT, R54, 0x3, PT ;  /* 0x000000033600780c */ /* 0x000fda0003f05270 */
[----:B------:R-:W-:Y:S05]  /*2310*/  @!P0 BRA `(.L_x_35) ;  /* 0x0000000000048947 */ /* 0x000fea0003800000 */
[----:B------:R-:W-:Y:S01]  /*2320*/  BPT.TRAP 0x1 ;  /* 0x000000040000795c */ /* 0x000fe20000300000 */
.L_x_35:
[----:B------:R-:W-:-:S13]  /*2330*/  ISETP.NE.AND P0, PT, R3, RZ, PT ;  /* 0x000000ff0300720c */ /* 0x000fda0003f05270 */
[----:B------:R-:W-:-:S05]  /*2340*/  VOTEU.ANY UP0, P0 ;  /* 0x00000000003f7886 */ /* 0x000fca0000000100 */
[----:B------:R-:W-:-:S06]  /*2350*/  @UP0 UIADD3 UR6, UR10, UR5, URZ ;  /* 0x000000050a060290 */ /* 0x000fcc000fffe03f */
[----:B------:R-:W-:Y:S02]  /*2360*/  IMAD.U32 R12, RZ, RZ, UR6 ;  /* 0x00000006ff0c7e24 */ /* 0x000fe4000f8e00ff */
[----:B------:R-:W-:Y:S02]  /*2370*/  IMAD.U32 R25, RZ, RZ, UR6 ;  /* 0x00000006ff197e24 */ /* 0x000fe4000f8e00ff */
[----:B------:R-:W-:-:S05]  /*2380*/  @P0 IMAD.WIDE.U32 R12, R12, 0x38e38e39, RZ ;  /* 0x38e38e390c0c0825 */ /* 0x000fca00078e00ff */
[----:B------:R-:W-:-:S05]  /*2390*/  @P0 SHF.R.U32.HI R12, RZ, 0x2, R13 ;  /* 0x00000002ff0c0819 */ /* 0x000fca000001160d */
[----:B------:R-:W-:-:S05]  /*23a0*/  @P0 IMAD R12, R12, -0x12, R25 ;  /* 0xffffffee0c0c0824 */ /* 0x000fca00078e0219 */
[----:B------:R-:W-:-:S05]  /*23b0*/  @P0 LEA R12, R12, UR11, 0x3 ;  /* 0x0000000b0c0c0c11 */ /* 0x000fca000f8e18ff */
[----:B------:R-:W-:-:S05]  /*23c0*/  @P0 VIADD R13, R12, 0x90 ;  /* 0x000000900c0d0836 */ /* 0x000fca0000000000 */
[----:B------:R-:W-:-:S04]  /*23d0*/  @P0 PRMT R13, R2, 0x654, R13 ;  /* 0x00000654020d0816 */ /* 0x000fc8000000000d */
[----:B------:R0:W-:Y:S01]  /*23e0*/  @P0 SYNCS.ARRIVE.TRANS64.RED.A1T0 RZ, [R13+URZ], RZ ;  /* 0x000000ff0dff09a7 */ /* 0x0001e2000810043f */
[----:B------:R-:W-:-:S13]  /*23f0*/  ISETP.GT.U32.AND P0, PT, R6, 0x1, PT ;  /* 0x000000010600780c */ /* 0x000fda0003f04070 */
[----:B0-----:R-:W-:Y:S05]  /*2400*/  @P0 BRA `(.L_x_34) ;  /* 0x0000000000040947 */ /* 0x001fea0003800000 */
[----:B------:R-:W-:Y:S01]  /*2410*/  BPT.TRAP 0x1 ;  /* 0x000000040000795c */ /* 0x000fe20000300000 */
.L_x_34:
[----:B------:R-:W-:Y:S01]  /*2420*/  IMAD.SHL.U32 R36, R39, 0x8, RZ ;  /* 0x0000000827247824 */ /* 0x000fe200078e00ff */
[----:B------:R-:W-:Y:S01]  /*2430*/  UIADD3 UR5, UR9, UR5, URZ ;  /* 0x0000000509057290 */ /* 0x000fe2000fffe03f */
[----:B------:R-:W-:Y:S01]  /*2440*/  SHF.R.S32.HI R38, RZ, 0x1f, R37 ;  /* 0x0000001fff267819 */ /* 0x000fe20000011425 */
[----:B------:R-:W-:Y:S01]  /*2450*/  UISETP.GE.U32.AND UP1, UPT, UR9, 0x12, UPT ;  /* 0x000000120900788c */ /* 0x000fe2000bf26070 */
[----:B------:R-:W-:Y:S01]  /*2460*/  IMAD R41, R29, 0x180, RZ ;  /* 0x000001801d297824 */ /* 0x000fe200078e02ff */
[----:B------:R-:W-:Y:S01]  /*2470*/  ULDC UR11, c[0x0][0x288] ;  /* 0x0000a200000b7ab9 */ /* 0x000fe20000000800 */
[C---:B------:R-:W-:Y:S01]  /*2480*/  LOP3.LUT R26, R36.reuse, 0x6, R19, 0xf8, !PT ;  /* 0x00000006241a7812 */ /* 0x040fe200078ef813 */
[----:B------:R-:W-:Y:S01]  /*2490*/  ULDC.64 UR6, c[0x0][0x5d0] ;  /* 0x0001740000067ab9 */ /* 0x000fe20000000a00 */
[----:B------:R-:W-:Y:S01]  /*24a0*/  UISETP.GT.U32.AND UP0, UPT, UR5, 0x11, UPT ;  /* 0x000000110500788c */ /* 0x000fe2000bf04070 */
[----:B------:R-:W-:Y:S01]  /*24b0*/  ISETP.GE.AND P0, PT, R36, UR11, PT ;  /* 0x0000000b24007c0c */ /* 0x000fe2000bf06270 */
[----:B------:R-:W-:Y:S01]  /*24c0*/  IMAD R12, R38, UR6, RZ ;  /* 0x00000006260c7c24 */ /* 0x000fe2000f8e02ff */
[----:B------:R-:W-:Y:S01]  /*24d0*/  SHF.R.S32.HI R27, RZ, 0x1f, R26 ;  /* 0x0000001fff1b7819 */ /* 0x000fe2000001141a */
[----:B------:R-:W-:Y:S01]  /*24e0*/  ULDC UR12, c[0x0][0x284] ;  /* 0x0000a100000c7ab9 */ /* 0x000fe20000000800 */
[----:B------:R-:W-:Y:S01]  /*24f0*/  UISETP.LT.U32.AND UP0, UPT, UR9, 0x12, UP0 ;  /* 0x000000120900788c */ /* 0x000fe20008701070 */
[----:B------:R-:W-:Y:S01]  /*2500*/  ISETP.GE.OR P0, PT, R41, UR12, P0 ;  /* 0x0000000c29007c0c */ /* 0x000fe20008706670 */
[C---:B------:R-:W-:Y:S01]  /*2510*/  IMAD R33, R37.reuse, UR7, R12 ;  /* 0x0000000725217c24 */ /* 0x040fe2000f8e020c */
[----:B------:R-:W-:Y:S01]  /*2520*/  ULDC.64 UR16, c[0x0][0x5c8] ;  /* 0x0001720000107ab9 */ /* 0x000fe20000000a00 */
[----:B------:R-:W-:Y:S01]  /*2530*/  IMAD.WIDE.U32 R12, R37, UR6, R26 ;  /* 0x00000006250c7c25 */ /* 0x000fe2000f8e001a */
[----:B------:R-:W-:-:S02]  /*2540*/  @UP1 UIMAD.WIDE.U32 UR6, UR5, 0x38e38e39, URZ ;  /* 0x38e38e39050618a5 */ /* 0x000fc4000f8e003f */
[----:B------:R-:W-:Y:S01]  /*2550*/  USEL UR8, URZ, 0x1, !UP0 ;  /* 0x000000013f087887 */ /* 0x000fe2000c000000 */
[----:B------:R-:W-:Y:S01]  /*2560*/  IMAD.WIDE R24, R29, 0x180, R4 ;  /* 0x000001801d187825 */ /* 0x000fe200078e0204 */
[----:B------:R-:W-:Y:S02]  /*2570*/  @UP1 USHF.R.U32.HI UR6, URZ, 0x2, UR7 ;  /* 0x000000023f061899 */ /* 0x000fe40008011607 */
[----:B------:R-:W-:Y:S01]  /*2580*/  ULOP3.LUT UR4, UR4, UR8, URZ, 0x3c, !UPT ;  /* 0x0000000804047292 */ /* 0x000fe2000f8e3c3f */
[----:B------:R-:W-:Y:S02]  /*2590*/  IMAD.IADD R13, R13, 0x1, R33 ;  /* 0x000000010d0d7824 */ /* 0x000fe400078e0221 */
[----:B------:R-:W-:Y:S01]  /*25a0*/  IMAD R29, R25, UR16, RZ ;  /* 0x00000010191d7c24 */ /* 0x000fe2000f8e02ff */
[----:B------:R-:W-:Y:S01]  /*25b0*/  @UP1 ULOP3.LUT UR4, UR4, 0x1, UR6, 0x78, !UPT ;  /* 0x0000000104041892 */ /* 0x000fe2000f8e7806 */
[----:B------:R-:W-:-:S04]  /*25c0*/  IMAD.WIDE.U32 R12, R24, UR16, R12 ;  /* 0x00000010180c7c25 */ /* 0x000fc8000f8e000c */
[----:B------:R-:W-:Y:S02]  /*25d0*/  IMAD R33, R24, UR17, R29 ;  /* 0x0000001118217c24 */ /* 0x000fe4000f8e021d */
[----:B------:R-:W-:Y:S01]  /*25e0*/  IMAD.MOV.U32 R29, RZ, RZ, -0x1 ;  /* 0xffffffffff1d7424 */ /* 0x000fe200078e00ff */
[----:B------:R-:W-:Y:S06]  /*25f0*/  @P0 BRA `(.L_x_36) ;  /* 0x0000001400200947 */ /* 0x000fec0003800000 */
[----:B----45:R-:W-:Y:S01]  /*2600*/  FSETP.NEU.AND P0, PT, R10, RZ, PT ;  /* 0x000000ff0a00720b */ /* 0x030fe20003f0d000 */
[----:B------:R-:W-:Y:S01]  /*2610*/  BSSY B0, `(.L_x_36) ;  /* 0x0000146000007945 */ /* 0x000fe20003800000 */
[----:B------:R-:W-:Y:S02]  /*2620*/  IMAD.IADD R33, R13, 0x1, R33 ;  /* 0x000000010d217824 */ /* 0x000fe400078e0221 */
[----:B------:R-:W-:-:S09]  /*2630*/  IMAD.IADD R34, R22, 0x1, -R41 ;  /* 0x0000000116227824 */ /* 0x000fd200078e0a29 */
[----:B------:R-:W-:Y:S05]  /*2640*/  @!P0 BRA `(.L_x_37) ;  /* 0x0000000c007c8947 */ /* 0x000fea0003800000 */
[----:B------:R-:W-:Y:S01]  /*2650*/  ULDC.64 UR6, c[0x0][0x5b8] ;  /* 0x00016e0000067ab9 */ /* 0x000fe20000000a00 */
[----:B------:R-:W-:Y:S01]  /*2660*/  IMAD.IADD R46, R0, 0x1, -R36 ;  /* 0x00000001002e7824 */ /* 0x000fe200078e0a24 */
[----:B------:R-:W-:Y:S01]  /*2670*/  ULDC.64 UR16, c[0x0][0x5a8] ;  /* 0x00016a0000107ab9 */ /* 0x000fe20000000a00 */
[----:B------:R-:W-:Y:S02]  /*2680*/  IMAD R38, R38, UR6, RZ ;  /* 0x0000000626267c24 */ /* 0x000fe4000f8e02ff */
[----:B------:R-:W-:Y:S01]  /*2690*/  IMAD.WIDE.U32 R26, R37, UR6, R26 ;  /* 0x00000006251a7c25 */ /* 0x000fe2000f8e001a */
[----:B------:R-:W-:-:S03]  /*26a0*/  ISETP.GE.AND P1, PT, R46, 0x1, PT ;  /* 0x000000012e00780c */ /* 0x000fc60003f26270 */
[----:B------:R-:W-:Y:S01]  /*26b0*/  IMAD R37, R37, UR7, R38 ;  /* 0x0000000725257c24 */ /* 0x000fe2000f8e0226 */
[----:B------:R-:W-:Y:S01]  /*26c0*/  ULDC.64 UR6, c[0x0][0x5b0] ;  /* 0x00016c0000067ab9 */ /* 0x000fe20000000a00 */
[----:B------:R-:W-:Y:S01]  /*26d0*/  ISETP.LT.OR P5, PT, R34, 0x1, !P1 ;  /* 0x000000012200780c */ /* 0x000fe20004fa1670 */
[----:B------:R-:W-:Y:S02]  /*26e0*/  IMAD R41, R25, UR6, RZ ;  /* 0x0000000619297c24 */ /* 0x000fe4000f8e02ff */
[----:B------:R-:W-:Y:S02]  /*26f0*/  IMAD.IADD R27, R27, 0x1, R37 ;  /* 0x000000011b1b7824 */ /* 0x000fe400078e0225 */
[C---:B------:R-:W-:Y:S02]  /*2700*/  IMAD R41, R24.reuse, UR7, R41 ;  /* 0x0000000718297c24 */ /* 0x040fe4000f8e0229 */
[----:B------:R-:W-:-:S03]  /*2710*/  IMAD.WIDE.U32 R36, R24, UR6, R26 ;  /* 0x0000000618247c25 */ /* 0x000fc6000f8e001a */
[----:B------:R-:W-:-:S03]  /*2720*/  IADD3 R40, P0, R36, UR16, RZ ;  /* 0x0000001024287c10 */ /* 0x000fc6000ff1e0ff */
[----:B------:R-:W0:Y:S01]  /*2730*/  @!P5 LDC.64 R42, c[0x0][0x5c0] ;  /* 0x00017000ff2adb82 */ /* 0x000e220000000a00 */
[----:B------:R-:W-:Y:S02]  /*2740*/  PRMT R36, RZ, 0x7610, R36 ;  /* 0x00007610ff247816 */ /* 0x000fe40000000024 */
[----:B------:R-:W-:-:S05]  /*2750*/  IADD3.X R41, R37, UR17, R41, P0, !PT ;  /* 0x0000001125297c10 */ /* 0x000fca00087fe429 */
[----:B------:R-:W2:Y:S01]  /*2760*/  @!P5 LDG.E.U8 R36, desc[UR20][R40.64] ;  /* 0x000000142824d981 */ /* 0x000ea2000c1e1100 */
[----:B------:R-:W-:-:S05]  /*2770*/  IMAD R55, R39, -0x8, R0 ;  /* 0xfffffff827377824 */ /* 0x000fca00078e0200 */
[----:B------:R-:W-:-:S04]  /*2780*/  ISETP.GE.AND P0, PT, R55, 0x2, PT ;  /* 0x000000023700780c */ /* 0x000fc80003f06270 */
[----:B------:R-:W-:-:S13]  /*2790*/  ISETP.LT.OR P2, PT, R34, 0x1, !P0 ;  /* 0x000000012200780c */ /* 0x000fda0004741670 */
[----:B------:R-:W1:Y:S01]  /*27a0*/  @!P2 LDC.64 R56, c[0x0][0x5c0] ;  /* 0x00017000ff38ab82 */ /* 0x000e620000000a00 */
[----:B--2---:R-:W-:-:S04]  /*27b0*/  LOP3.LUT R36, R36, 0xff, RZ, 0xc0, !PT ;  /* 0x000000ff24247812 */ /* 0x004fc800078ec0ff */
[----:B------:R-:W-:-:S05]  /*27c0*/  F2FP.F16.E4M3.UNPACK_B R36, R36 ;  /* 0x00000024ff24723e */ /* 0x000fca00020006ff */
[----:B------:R-:W-:Y:S01]  /*27d0*/  HADD2.F32 R37, -RZ, R36.H0_H0 ;  /* 0x20000024ff257230 */ /* 0x000fe20000004100 */
[----:B0-----:R-:W-:-:S04]  /*27e0*/  @!P5 IADD3 R36, P4, R12, R42, RZ ;  /* 0x0000002a0c24d210 */ /* 0x001fc80007f9e0ff */
[----:B------:R-:W-:Y:S01]  /*27f0*/  FMUL R38, R37, R10 ;  /* 0x0000000a25267220 */ /* 0x000fe20000400000 */
[----:B------:R-:W-:-:S03]  /*2800*/  @!P5 IMAD.X R37, R33, 0x1, R43, P4 ;  /* 0x000000012125d824 */ /* 0x000fc600020e062b */
[----:B------:R-:W-:-:S05]  /*2810*/  FFMA R38, R53, R7, R38 ;  /* 0x0000000735267223 */ /* 0x000fca0000000026 */
[----:B------:R-:W-:Y:S02]  /*2820*/  F2FP.SATFINITE.E4M3.F32.PACK_AB_MERGE_C R47, RZ, R38, RZ ;  /* 0x00000026ff2f723e */ /* 0x000fe400048070ff */
[----:B------:R-:W-:-:S03]  /*2830*/  PRMT R38, RZ, 0x7610, R38 ;  /* 0x00007610ff267816 */ /* 0x000fc60000000026 */
[----:B------:R0:W-:Y:S04]  /*2840*/  @!P5 STG.E.U8 desc[UR20][R36.64], R47 ;  /* 0x0000002f2400d986 */ /* 0x0001e8000c101114 */
[----:B------:R-:W2:Y:S01]  /*2850*/  @!P2 LDG.E.U8 R38, desc[UR20][R40.64+0x1] ;  /* 0x000001142826a981 */ /* 0x000ea2000c1e1100 */
[----:B------:R-:W-:Y:S02]  /*2860*/  IADD3 R45, P4, R24, 0x8, RZ ;  /* 0x00000008182d7810 */ /* 0x000fe40007f9e0ff */
[----:B-1----:R-:W-:Y:S02]  /*2870*/  @!P2 IADD3 R42, P6, R12, R56, RZ ;  /* 0x000000380c2aa210 */ /* 0x002fe40007fde0ff */
[----:B0-----:R-:W-:Y:S02]  /*2880*/  PRMT R36, RZ, 0x7610, R36 ;  /* 0x00007610ff247816 */ /* 0x001fe40000000024 */
[----:B--2---:R-:W-:-:S04]  /*2890*/  LOP3.LUT R38, R38, 0xff, RZ, 0xc0, !PT ;  /* 0x000000ff26267812 */ /* 0x004fc800078ec0ff */
[----:B------:R-:W-:-:S05]  /*28a0*/  F2FP.F16.E4M3.UNPACK_B R38, R38 ;  /* 0x00000026ff26723e */ /* 0x000fca00020006ff */
[----:B------:R-:W-:Y:S02]  /*28b0*/  HADD2.F32 R39, -RZ, R38.H0_H0 ;  /* 0x20000026ff277230 */ /* 0x000fe40000004100 */
[----:B------:R-:W-:Y:S01]  /*28c0*/  IMAD.X R38, RZ, RZ, R25, P4 ;  /* 0x000000ffff267224 */ /* 0x000fe200020e0619 */
[----:B------:R-:W-:Y:S02]  /*28d0*/  ISETP.LT.OR P4, PT, R34, 0x9, !P1 ;  /* 0x000000092200780c */ /* 0x000fe40004f81670 */
[----:B------:R-:W-:Y:S01]  /*28e0*/  FMUL R43, R39, R10 ;  /* 0x0000000a272b7220 */ /* 0x000fe20000400000 */
[----:B------:R-:W-:Y:S02]  /*28f0*/  IMAD R44, R38, UR6, RZ ;  /* 0x00000006262c7c24 */ /* 0x000fe4000f8e02ff */
[----:B------:R-:W-:-:S04]  /*2900*/  IMAD.WIDE.U32 R38, R45, UR6, R26 ;  /* 0x000000062d267c25 */ /* 0x000fc8000f8e001a */
[----:B------:R-:W-:Y:S01]  /*2910*/  FFMA R52, R52, R7, R43 ;  /* 0x0000000734347223 */ /* 0x000fe2000000002b */
[----:B------:R-:W-:Y:S01]  /*2920*/  IMAD R45, R45, UR7, R44 ;  /* 0x000000072d2d7c24 */ /* 0x000fe2000f8e022c */
[----:B------:R-:W-:Y:S01]  /*2930*/  IADD3 R40, P5, R38, UR16, RZ ;  /* 0x0000001026287c10 */ /* 0x000fe2000ffbe0ff */
[----:B------:R-:W-:Y:S02]  /*2940*/  @!P2 IMAD.X R43, R33, 0x1, R57, P6 ;  /* 0x00000001212ba824 */ /* 0x000fe400030e0639 */
[----:B------:R-:W-:Y:S02]  /*2950*/  F2FP.SATFINITE.E4M3.F32.PACK_AB_MERGE_C R47, RZ, R52, RZ ;  /* 0x00000034ff2f723e */ /* 0x000fe400048070ff */
[----:B------:R-:W-:Y:S02]  /*2960*/  IADD3.X R41, R39, UR17, R45, P5, !PT ;  /* 0x0000001127297c10 */ /* 0x000fe4000affe42d */
[----:B------:R-:W0:Y:S01]  /*2970*/  @!P4 LDC.64 R44, c[0x0][0x5c0] ;  /* 0x00017000ff2ccb82 */ /* 0x000e220000000a00 */
[----:B------:R1:W-:Y:S04]  /*2980*/  @!P2 STG.E.U8 desc[UR20][R42.64+0x1], R47 ;  /* 0x0000012f2a00a986 */ /* 0x0003e8000c101114 */
[----:B------:R-:W2:Y:S01]  /*2990*/  @!P4 LDG.E.U8 R36, desc[UR20][R40.64] ;  /* 0x000000142824c981 */ /* 0x000ea2000c1e1100 */
[----:B------:R-:W-:-:S13]  /*29a0*/  ISETP.LT.OR P2, PT, R34, 0x9, !P0 ;  /* 0x000000092200780c */ /* 0x000fda0004741670 */
[----:B------:R-:W3:Y:S01]  /*29b0*/  @!P2 LDC.64 R52, c[0x0][0x5c0] ;  /* 0x00017000ff34ab82 */ /* 0x000ee20000000a00 */
[----:B--2---:R-:W-:-:S04]  /*29c0*/  LOP3.LUT R36, R36, 0xff, RZ, 0xc0, !PT ;  /* 0x000000ff24247812 */ /* 0x004fc800078ec0ff */
[----:B------:R-:W-:-:S05]  /*29d0*/  F2FP.F16.E4M3.UNPACK_B R36, R36 ;  /* 0x00000024ff24723e */ /* 0x000fca00020006ff */
[----:B------:R-:W-:Y:S01]  /*29e0*/  HADD2.F32 R37, -RZ, R36.H0_H0 ;  /* 0x20000024ff257230 */ /* 0x000fe20000004100 */
[----:B0-----:R-:W-:-:S04]  /*29f0*/  @!P4 IADD3 R36, P5, P6, R12, R44, R15 ;  /* 0x0000002c0c24c210 */ /* 0x001fc80007ebe00f */
[----:B------:R-:W-:Y:S01]  /*2a00*/  FMUL R38, R37, R10 ;  /* 0x0000000a25267220 */ /* 0x000fe20000400000 */
[----:B------:R-:W-:-:S03]  /*2a10*/  @!P4 IADD3.X R37, R33, R45, R16, P5, P6 ;  /* 0x0000002d2125c210 */ /* 0x000fc60002fec410 */
[----:B------:R-:W-:-:S05]  /*2a20*/  FFMA R38, R51, R7, R38 ;  /* 0x0000000733267223 */ /* 0x000fca0000000026 */
[----:B-1----:R-:W-:Y:S02]  /*2a30*/  F2FP.SATFINITE.E4M3.F32.PACK_AB_MERGE_C R47, RZ, R38, RZ ;  /* 0x00000026ff2f723e */ /* 0x002fe400048070ff */
[----:B------:R-:W-:-:S03]  /*2a40*/  PRMT R38, RZ, 0x7610, R38 ;  /* 0x00007610ff267816 */ /* 0x000fc60000000026 */
[----:B------:R0:W-:Y:S04]  /*2a50*/  @!P4 STG.E.U8 desc[UR20][R36.64], R47 ;  /* 0x0000002f2400c986 */ /* 0x0001e8000c101114 */
[----:B------:R3:W2:Y:S01]  /*2a60*/  @!P2 LDG.E.U8 R38, desc[UR20][R40.64+0x1] ;  /* 0x000001142826a981 */ /* 0x0006a2000c1e1100 */
[----:B------:R-:W-:Y:S02]  /*2a70*/  IADD3 R45, P4, R24, 0x80, RZ ;  /* 0x00000080182d7810 */ /* 0x000fe40007f9e0ff */
[----:B------:R-:W-:Y:S02]  /*2a80*/  ISETP.LT.OR P1, PT, R34, 0x81, !P1 ;  /* 0x000000812200780c */ /* 0x000fe40004f21670 */
[----:B0-----:R-:W-:Y:S02]  /*2a90*/  PRMT R36, RZ, 0x7610, R36 ;  /* 0x00007610ff247816 */ /* 0x001fe40000000024 */
[----:B---3--:R-:W-:-:S04]  /*2aa0*/  @!P2 IADD3 R40, P5, P6, R12, R52, R15 ;  /* 0x000000340c28a210 */ /* 0x008fc80007ebe00f */
[----:B------:R-:W-:Y:S02]  /*2ab0*/  @!P2 IADD3.X R41, R33, R53, R16, P5, P6 ;  /* 0x000000352129a210 */ /* 0x000fe40002fec410 */
[----:B--2---:R-:W-:-:S04]  /*2ac0*/  LOP3.LUT R38, R38, 0xff, RZ, 0xc0, !PT ;  /* 0x000000ff26267812 */ /* 0x004fc800078ec0ff */
[----:B------:R-:W-:-:S05]  /*2ad0*/  F2FP.F16.E4M3.UNPACK_B R38, R38 ;  /* 0x00000026ff26723e */ /* 0x000fca00020006ff */
[----:B------:R-:W-:Y:S02]  /*2ae0*/  HADD2.F32 R39, -RZ, R38.H0_H0 ;  /* 0x20000026ff277230 */ /* 0x000fe40000004100 */
[----:B------:R-:W-:-:S03]  /*2af0*/  IMAD.X R38, RZ, RZ, R25, P4 ;  /* 0x000000ffff267224 */ /* 0x000fc600020e0619 */
[----:B------:R-:W-:Y:S01]  /*2b00*/  FMUL R43, R39, R10 ;  /* 0x0000000a272b7220 */ /* 0x000fe20000400000 */
[----:B------:R-:W-:Y:S02]  /*2b10*/  IMAD R42, R38, UR6, RZ ;  /* 0x00000006262a7c24 */ /* 0x000fe4000f8e02ff */
[----:B------:R-:W-:-:S04]  /*2b20*/  IMAD.WIDE.U32 R38, R45, UR6, R26 ;  /* 0x000000062d267c25 */ /* 0x000fc8000f8e001a */
[----:B------:R-:W-:Y:S01]  /*2b30*/  FFMA R43, R50, R7, R43 ;  /* 0x00000007322b7223 */ /* 0x000fe2000000002b */
[----:B------:R-:W-:Y:S01]  /*2b40*/  IMAD R45, R45, UR7, R42 ;  /* 0x000000072d2d7c24 */ /* 0x000fe2000f8e022a */
[----:B------:R-:W-:-:S03]  /*2b50*/  IADD3 R38, P4, R38, UR16, RZ ;  /* 0x0000001026267c10 */ /* 0x000fc6000ff9e0ff */
[----:B------:R-:W-:Y:S02]  /*2b60*/  F2FP.SATFINITE.E4M3.F32.PACK_AB_MERGE_C R43, RZ, R43, RZ ;  /* 0x0000002bff2b723e */ /* 0x000fe400048070ff */
[----:B------:R-:W-:Y:S02]  /*2b70*/  IADD3.X R39, R39, UR17, R45, P4, !PT ;  /* 0x0000001127277c10 */ /* 0x000fe4000a7fe42d */
[----:B------:R-:W0:Y:S01]  /*2b80*/  @!P1 LDC.64 R44, c[0x0][0x5c0] ;  /* 0x00017000ff2c9b82 */ /* 0x000e220000000a00 */
[----:B------:R1:W-:Y:S04]  /*2b90*/  @!P2 STG.E.U8 desc[UR20][R40.64+0x1], R43 ;  /* 0x0000012b2800a986 */ /* 0x0003e8000c101114 */
[----:B------:R-:W2:Y:S01]  /*2ba0*/  @!P1 LDG.E.U8 R36, desc[UR20][R38.64] ;  /* 0x0000001426249981 */ /* 0x000ea2000c1e1100 */
[----:B------:R-:W-:-:S02]  /*2bb0*/  ISETP.LT.OR P0, PT, R34, 0x81, !P0 ;  /* 0x000000812200780c */ /* 0x000fc40004701670 */
[----:B-1----:R-:W-:-:S11]  /*2bc0*/  PRMT R40, RZ, 0x7610, R40 ;  /* 0x00007610ff287816 */ /* 0x002fd60000000028 */
[----:B------:R-:W1:Y:S01]  /*2bd0*/  @!P0 LDC.64 R50, c[0x0][0x5c0] ;  /* 0x00017000ff328b82 */ /* 0x000e620000000a00 */
[----:B--2---:R-:W-:-:S04]  /*2be0*/  LOP3.LUT R36, R36, 0xff, RZ, 0xc0, !PT ;  /* 0x000000ff24247812 */ /* 0x004fc800078ec0ff */
[----:B------:R-:W-:-:S05]  /*2bf0*/  F2FP.F16.E4M3.UNPACK_B R36, R36 ;  /* 0x00000024ff24723e */ /* 0x000fca00020006ff */
[----:B------:R-:W-:Y:S01]  /*2c00*/  HADD2.F32 R37, -RZ, R36.H0_H0 ;  /* 0x20000024ff257230 */ /* 0x000fe20000004100 */
[----:B0-----:R-:W-:-:S04]  /*2c10*/  @!P1 IADD3 R36, P2, P4, R12, R44, R17 ;  /* 0x0000002c0c249210 */ /* 0x001fc80007c5e011 */
[----:B------:R-:W-:Y:S01]  /*2c20*/  FMUL R42, R37, R10 ;  /* 0x0000000a252a7220 */ /* 0x000fe20000400000 */
[----:B------:R-:W-:-:S03]  /*2c30*/  @!P1 IADD3.X R37, R33, R45, R18, P2, P4 ;  /* 0x0000002d21259210 */ /* 0x000fc600017e8412 */
[----:B------:R-:W-:-:S05]  /*2c40*/  FFMA R42, R49, R7, R42 ;  /* 0x00000007312a7223 */ /* 0x000fca000000002a */
[----:B------:R-:W-:-:S05]  /*2c50*/  F2FP.SATFINITE.E4M3.F32.PACK_AB_MERGE_C R45, RZ, R42, RZ ;  /* 0x0000002aff2d723e */ /* 0x000fca00048070ff */
[----:B------:R0:W-:Y:S04]  /*2c60*/  @!P1 STG.E.U8 desc[UR20][R36.64], R45 ;  /* 0x0000002d24009986 */ /* 0x0001e8000c101114 */
[----:B------:R2:W3:Y:S01]  /*2c70*/  @!P0 LDG.E.U8 R40, desc[UR20][R38.64+0x1] ;  /* 0x0000011426288981 */ /* 0x0004e2000c1e1100 */
[----:B------:R-:W-:-:S05]  /*2c80*/  IADD3 R43, P1, R24, 0x88, RZ ;  /* 0x00000088182b7810 */ /* 0x000fca0007f3e0ff */
[----:B0-----:R-:W-:-:S03]  /*2c90*/  IMAD.WIDE.U32 R36, R43, UR6, R26 ;  /* 0x000000062b247c25 */ /* 0x001fc6000f8e001a */
[----:B--2---:R-:W-:Y:S02]  /*2ca0*/  IADD3 R38, P4, R36, UR16, RZ ;  /* 0x0000001024267c10 */ /* 0x004fe4000ff9e0ff */
[----:B------:R-:W-:Y:S02]  /*2cb0*/  PRMT R36, RZ, 0x7610, R36 ;  /* 0x00007610ff247816 */ /* 0x000fe40000000024 */
[----:B---3--:R-:W-:-:S04]  /*2cc0*/  LOP3.LUT R40, R40, 0xff, RZ, 0xc0, !PT ;  /* 0x000000ff28287812 */ /* 0x008fc800078ec0ff */
[----:B------:R-:W-:-:S05]  /*2cd0*/  F2FP.F16.E4M3.UNPACK_B R40, R40 ;  /* 0x00000028ff28723e */ /* 0x000fca00020006ff */
[----:B------:R-:W-:Y:S02]  /*2ce0*/  HADD2.F32 R41, -RZ, R40.H0_H0 ;  /* 0x20000028ff297230 */ /* 0x000fe40000004100 */
[----:B------:R-:W-:Y:S01]  /*2cf0*/  IMAD.X R40, RZ, RZ, R25, P1 ;  /* 0x000000ffff287224 */ /* 0x000fe200008e0619 */
[----:B------:R-:W-:Y:S02]  /*2d00*/  ISETP.GE.AND P1, PT, R34, 0x89, PT ;  /* 0x000000892200780c */ /* 0x000fe40003f26270 */
[----:B------:R-:W-:Y:S01]  /*2d10*/  FMUL R41, R41, R10 ;  /* 0x0000000a29297220 */ /* 0x000fe20000400000 */
[----:B------:R-:W-:Y:S01]  /*2d20*/  IMAD R42, R40, UR6, RZ ;  /* 0x00000006282a7c24 */ /* 0x000fe2000f8e02ff */
[----:B------:R-:W-:Y:S02]  /*2d30*/  ISETP.LT.OR P2, PT, R46, 0x1, !P1 ;  /* 0x000000012e00780c */ /* 0x000fe40004f41670 */
[----:B------:R-:W-:Y:S01]  /*2d40*/  FFMA R48, R48, R7, R41 ;  /* 0x0000000730307223 */ /* 0x000fe20000000029 */
[----:B-1----:R-:W-:Y:S01]  /*2d50*/  @!P0 IADD3 R40, P5, P6, R12, R50, R17 ;  /* 0x000000320c288210 */ /* 0x002fe20007ebe011 */
[----:B------:R-:W-:-:S03]  /*2d60*/  IMAD R43, R43, UR7, R42 ;  /* 0x000000072b2b7c24 */ /* 0x000fc6000f8e022a */
[----:B------:R-:W-:Y:S02]  /*2d70*/  @!P0 IADD3.X R41, R33, R51, R18, P5, P6 ;  /* 0x0000003321298210 */ /* 0x000fe40002fec412 */
[----:B------:R-:W-:Y:S02]  /*2d80*/  F2FP.SATFINITE.E4M3.F32.PACK_AB_MERGE_C R45, RZ, R48, RZ ;  /* 0x00000030ff2d723e */ /* 0x000fe400048070ff */
[----:B------:R-:W-:Y:S02]  /*2d90*/  IADD3.X R39, R37, UR17, R43, P4, !PT ;  /* 0x0000001125277c10 */ /* 0x000fe4000a7fe42b */
[----:B------:R-:W0:Y:S01]  /*2da0*/  @!P2 LDC.64 R48, c[0x0][0x5c0] ;  /* 0x00017000ff30ab82 */ /* 0x000e220000000a00 */
[----:B------:R1:W-:Y:S04]  /*2db0*/  @!P0 STG.E.U8 desc[UR20][R40.64+0x1], R45 ;  /* 0x0000012d28008986 */ /* 0x0003e8000c101114 */
[----:B------:R-:W2:Y:S01]  /*2dc0*/  @!P2 LDG.E.U8 R36, desc[UR20][R38.64] ;  /* 0x000000142624a981 */ /* 0x000ea2000c1e1100 */
[----:B------:R-:W-:-:S02]  /*2dd0*/  @!P2 IADD3 R43, P4, P5, R17, R12, R15 ;  /* 0x0000000c112ba210 */ /* 0x000fc40007d9e00f */
[----:B------:R-:W-:Y:S02]  /*2de0*/  ISETP.LT.OR P0, PT, R55, 0x2, !P1 ;  /* 0x000000023700780c */ /* 0x000fe40004f01670 */
[----:B-1----:R-:W-:Y:S02]  /*2df0*/  @!P2 IADD3.X R40, R18, R33, R16, P4, P5 ;  /* 0x000000211228a210 */ /* 0x002fe400027ea410 */
[----:B--2---:R-:W-:-:S04]  /*2e00*/  LOP3.LUT R36, R36, 0xff, RZ, 0xc0, !PT ;  /* 0x000000ff24247812 */ /* 0x004fc800078ec0ff */
[----:B------:R-:W-:-:S05]  /*2e10*/  F2FP.F16.E4M3.UNPACK_B R36, R36 ;  /* 0x00000024ff24723e */ /* 0x000fca00020006ff */
[----:B------:R-:W-:Y:S01]  /*2e20*/  HADD2.F32 R37, -RZ, R36.H0_H0 ;  /* 0x20000024ff257230 */ /* 0x000fe20000004100 */
[----:B0-----:R-:W-:-:S04]  /*2e30*/  @!P2 IADD3 R36, P1, R43, R48, RZ ;  /* 0x000000302b24a210 */ /* 0x001fc80007f3e0ff */
[----:B------:R-:W-:Y:S01]  /*2e40*/  FMUL R42, R37, R10 ;  /* 0x0000000a252a7220 */ /* 0x000fe20000400000 */
[----:B------:R-:W-:Y:S02]  /*2e50*/  @!P2 IMAD.X R37, R40, 0x1, R49, P1 ;  /* 0x000000012825a824 */ /* 0x000fe400008e0631 */
[----:B------:R-:W0:Y:S01]  /*2e60*/  @!P0 LDC.64 R48, c[0x0][0x5c0] ;  /* 0x00017000ff308b82 */ /* 0x000e220000000a00 */
[----:B------:R-:W-:Y:S01]  /*2e70*/  FFMA R42, R35, R7, R42 ;  /* 0x00000007232a7223 */ /* 0x000fe2000000002a */
[----:B------:R-:W-:-:S04]  /*2e80*/  PRMT R35, RZ, 0x7610, R35 ;  /* 0x00007610ff237816 */ /* 0x000fc80000000023 */
[----:B------:R-:W-:-:S05]  /*2e90*/  F2FP.SATFINITE.E4M3.F32.PACK_AB_MERGE_C R43, RZ, R42, RZ ;  /* 0x0000002aff2b723e */ /* 0x000fca00048070ff */
[----:B------:R1:W-:Y:S04]  /*2ea0*/  @!P2 STG.E.U8 desc[UR20][R36.64], R43 ;  /* 0x0000002b2400a986 */ /* 0x0003e8000c101114 */
[----:B------:R2:W3:Y:S01]  /*2eb0*/  @!P0 LDG.E.U8 R35, desc[UR20][R38.64+0x1] ;  /* 0x0000011426238981 */ /* 0x0004e2000c1e1100 */
[----:B------:R-:W-:Y:S02]  /*2ec0*/  IADD3 R41, P1, R24, 0x100, RZ ;  /* 0x0000010018297810 */ /* 0x000fe40007f3e0ff */
[----:B------:R-:W-:-:S03]  /*2ed0*/  @!P0 IADD3 R45, P5, P6, R17, R12, R15 ;  /* 0x0000000c112d8210 */ /* 0x000fc60007ebe00f */
[----:B------:R-:W-:Y:S01]  /*2ee0*/  IMAD.X R40, RZ, RZ, R25, P1 ;  /* 0x000000ffff287224 */ /* 0x000fe200008e0619 */
[----:B------:R-:W-:Y:S01]  /*2ef0*/  ISETP.GE.AND P1, PT, R34, 0x101, PT ;  /* 0x000001012200780c */ /* 0x000fe20003f26270 */
[----:B-1----:R-:W-:Y:S01]  /*2f00*/  IMAD.WIDE.U32 R36, R41, UR6, R26 ;  /* 0x0000000629247c25 */ /* 0x002fe2000f8e001a */
[----:B------:R-:W-:Y:S02]  /*2f10*/  @!P0 IADD3.X R42, R18, R33, R16, P5, P6 ;  /* 0x00000021122a8210 */ /* 0x000fe40002fec410 */
[----:B------:R-:W-:Y:S02]  /*2f20*/  ISETP.LT.OR P2, PT, R46, 0x1, !P1 ;  /* 0x000000012e00780c */ /* 0x000fe40004f41670 */
[----:B--2---:R-:W-:Y:S02]  /*2f30*/  IADD3 R38, P5, R36, UR16, RZ ;  /* 0x0000001024267c10 */ /* 0x004fe4000ffbe0ff */
[----:B---3--:R-:W-:-:S04]  /*2f40*/  LOP3.LUT R35, R35, 0xff, RZ, 0xc0, !PT ;  /* 0x000000ff23237812 */ /* 0x008fc800078ec0ff */
[----:B------:R-:W-:-:S05]  /*2f50*/  F2FP.F16.E4M3.UNPACK_B R35, R35 ;  /* 0x00000023ff23723e */ /* 0x000fca00020006ff */
[----:B------:R-:W-:-:S05]  /*2f60*/  HADD2.F32 R35, -RZ, R35.H0_H0 ;  /* 0x20000023ff237230 */ /* 0x000fca0000004100 */
[----:B------:R-:W-:-:S04]  /*2f70*/  FMUL R35, R35, R10 ;  /* 0x0000000a23237220 */ /* 0x000fc80000400000 */
[----:B------:R-:W-:Y:S01]  /*2f80*/  FFMA R35, R32, R7, R35 ;  /* 0x0000000720237223 */ /* 0x000fe20000000023 */
[----:B------:R-:W-:Y:S01]  /*2f90*/  IMAD R32, R40, UR6, RZ ;  /* 0x0000000628207c24 */ /* 0x000fe2000f8e02ff */
[----:B0-----:R-:W-:-:S03]  /*2fa0*/  @!P0 IADD3 R40, P4, R45, R48, RZ ;  /* 0x000000302d288210 */ /* 0x001fc60007f9e0ff */
[--C-:B------:R-:W-:Y:S01]  /*2fb0*/  IMAD R39, R41, UR7, R32.reuse ;  /* 0x0000000729277c24 */ /* 0x100fe2000f8e0220 */
[----:B------:R-:W-:Y:S01]  /*2fc0*/  F2FP.SATFINITE.E4M3.F32.PACK_AB_MERGE_C R43, RZ, R35, RZ ;  /* 0x00000023ff2b723e */ /* 0x000fe200048070ff */
[----:B------:R-:W-:Y:S01]  /*2fd0*/  @!P0 IMAD.X R41, R42, 0x1, R49, P4 ;  /* 0x000000012a298824 */ /* 0x000fe200020e0631 */
[----:B------:R-:W-:Y:S02]  /*2fe0*/  PRMT R32, RZ, 0x7610, R32 ;  /* 0x00007610ff207816 */ /* 0x000fe40000000020 */
[----:B------:R-:W-:Y:S02]  /*2ff0*/  IADD3.X R39, R37, UR17, R39, P5, !PT ;  /* 0x0000001125277c10 */ /* 0x000fe4000affe427 */
[----:B------:R0:W-:Y:S01]  /*3000*/  @!P0 STG.E.U8 desc[UR20][R40.64+0x1], R43 ;  /* 0x0000012b28008986 */ /* 0x0001e2000c101114 */
[----:B------:R-:W1:Y:S03]  /*3010*/  @!P2 LDC.64 R36, c[0x0][0x5c0] ;  /* 0x00017000ff24ab82 */ /* 0x000e660000000a00 */
[----:B------:R-:W2:Y:S01]  /*3020*/  @!P2 LDG.E.U8 R32, desc[UR20][R38.64] ;  /* 0x000000142620a981 */ /* 0x000ea2000c1e1100 */
[----:B------:R-:W-:-:S13]  /*3030*/  ISETP.LT.OR P0, PT, R55, 0x2, !P1 ;  /* 0x000000023700780c */ /* 0x000fda0004f01670 */
[----:B0-----:R-:W0:Y:S01]  /*3040*/  @!P0 LDC.64 R42, c[0x0][0x5c0] ;  /* 0x00017000ff2a8b82 */ /* 0x001e220000000a00 */
[----:B-1----:R-:W-:-:S04]  /*3050*/  @!P2 IADD3 R36, P1, P4, R12, R36, R11 ;  /* 0x000000240c24a210 */ /* 0x002fc80007c3e00b */
[----:B------:R-:W-:Y:S02]  /*3060*/  @!P2 IADD3.X R37, R33, R37, R14, P1, P4 ;  /* 0x000000252125a210 */ /* 0x000fe40000fe840e */
[----:B--2---:R-:W-:-:S04]  /*3070*/  LOP3.LUT R32, R32, 0xff, RZ, 0xc0, !PT ;  /* 0x000000ff20207812 */ /* 0x004fc800078ec0ff */
[----:B------:R-:W-:-:S05]  /*3080*/  F2FP.F16.E4M3.UNPACK_B R32, R32 ;  /* 0x00000020ff20723e */ /* 0x000fca00020006ff */
[----:B------:R-:W-:-:S05]  /*3090*/  HADD2.F32 R35, -RZ, R32.H0_H0 ;  /* 0x20000020ff237230 */ /* 0x000fca0000004100 */
[----:B------:R-:W-:-:S04]  /*30a0*/  FMUL R32, R35, R10 ;  /* 0x0000000a23207220 */ /* 0x000fc80000400000 */
[----:B------:R-:W-:Y:S01]  /*30b0*/  FFMA R32, R31, R7, R32 ;  /* 0x000000071f207223 */ /* 0x000fe20000000020 */
[----:B------:R-:W-:-:S04]  /*30c0*/  PRMT R31, RZ, 0x7610, R31 ;  /* 0x00007610ff1f7816 */ /* 0x000fc8000000001f */
[----:B------:R-:W-:-:S05]  /*30d0*/  F2FP.SATFINITE.E4M3.F32.PACK_AB_MERGE_C R41, RZ, R32, RZ ;  /* 0x00000020ff29723e */ /* 0x000fca00048070ff */
[----:B------:R1:W-:Y:S04]  /*30e0*/  @!P2 STG.E.U8 desc[UR20][R36.64], R41 ;  /* 0x000000292400a986 */ /* 0x0003e8000c101114 */
[----:B------:R2:W3:Y:S01]  /*30f0*/  @!P0 LDG.E.U8 R31, desc[UR20][R38.64+0x1] ;  /* 0x00000114261f8981 */ /* 0x0004e2000c1e1100 */
[----:B------:R-:W-:-:S05]  /*3100*/  IADD3 R35, P1, R24, 0x108, RZ ;  /* 0x0000010818237810 */ /* 0x000fca0007f3e0ff */
[----:B------:R-:W-:Y:S01]  /*3110*/  IMAD.X R24, RZ, RZ, R25, P1 ;  /* 0x000000ffff187224 */ /* 0x000fe200008e0619 */
[----:B------:R-:W-:Y:S01]  /*3120*/  ISETP.GE.AND P1, PT, R34, 0x109, PT ;  /* 0x000001092200780c */ /* 0x000fe20003f26270 */
[----:B------:R-:W-:-:S03]  /*3130*/  IMAD.WIDE.U32 R26, R35, UR6, R26 ;  /* 0x00000006231a7c25 */ /* 0x000fc6000f8e001a */
[----:B------:R-:W-:Y:S01]  /*3140*/  ISETP.LT.OR P2, PT, R46, 0x1, !P1 ;  /* 0x000000012e00780c */ /* 0x000fe20004f41670 */
[----:B------:R-:W-:Y:S01]  /*3150*/  IMAD R32, R24, UR6, RZ ;  /* 0x0000000618207c24 */ /* 0x000fe2000f8e02ff */
[----:B------:R-:W-:-:S03]  /*3160*/  IADD3 R26, P4, R26, UR16, RZ ;  /* 0x000000101a1a7c10 */ /* 0x000fc6000ff9e0ff */
[----:B------:R-:W-:-:S05]  /*3170*/  IMAD R35, R35, UR7, R32 ;  /* 0x0000000723237c24 */ /* 0x000fca000f8e0220 */
[----:B------:R-:W-:-:S03]  /*3180*/  IADD3.X R27, R27, UR17, R35, P4, !PT ;  /* 0x000000111b1b7c10 */ /* 0x000fc6000a7fe423 */
[----:B--2---:R-:W2:Y:S01]  /*3190*/  @!P2 LDC.64 R38, c[0x0][0x5c0] ;  /* 0x00017000ff26ab82 */ /* 0x004ea20000000a00 */
[----:B---3--:R-:W-:-:S04]  /*31a0*/  LOP3.LUT R31, R31, 0xff, RZ, 0xc0, !PT ;  /* 0x000000ff1f1f7812 */ /* 0x008fc800078ec0ff */
[----:B------:R-:W-:-:S05]  /*31b0*/  F2FP.F16.E4M3.UNPACK_B R31, R31 ;  /* 0x0000001fff1f723e */ /* 0x000fca00020006ff */
[----:B------:R-:W-:-:S05]  /*31c0*/  HADD2.F32 R31, -RZ, R31.H0_H0 ;  /* 0x2000001fff1f7230 */ /* 0x000fca0000004100 */
[----:B------:R-:W-:-:S04]  /*31d0*/  FMUL R31, R31, R10 ;  /* 0x0000000a1f1f7220 */ /* 0x000fc80000400000 */
[----:B------:R-:W-:Y:S01]  /*31e0*/  FFMA R24, R30, R7, R31 ;  /* 0x000000071e187223 */ /* 0x000fe2000000001f */
[----:B0-----:R-:W-:-:S04]  /*31f0*/  @!P0 IADD3 R30, P5, P6, R12, R42, R11 ;  /* 0x0000002a0c1e8210 */ /* 0x001fc80007ebe00b */
[----:B-1----:R-:W-:Y:S02]  /*3200*/  F2FP.SATFINITE.E4M3.F32.PACK_AB_MERGE_C R37, RZ, R24, RZ ;  /* 0x00000018ff25723e */ /* 0x002fe400048070ff */
[----:B------:R-:W-:Y:S02]  /*3210*/  @!P0 IADD3.X R31, R33, R43, R14, P5, P6 ;  /* 0x0000002b211f8210 */ /* 0x000fe40002fec40e */
[----:B------:R-:W-:-:S03]  /*3220*/  PRMT R24, RZ, 0x7610, R24 ;  /* 0x00007610ff187816 */ /* 0x000fc60000000018 */
[----:B------:R0:W-:Y:S04]  /*3230*/  @!P0 STG.E.U8 desc[UR20][R30.64+0x1], R37 ;  /* 0x000001251e008986 */ /* 0x0001e8000c101114 */
[----:B------:R-:W3:Y:S01]  /*3240*/  @!P2 LDG.E.U8 R24, desc[UR20][R26.64] ;  /* 0x000000141a18a981 */ /* 0x000ee2000c1e1100 */
[----:B------:R-:W-:Y:S01]  /*3250*/  @!P2 IADD3 R35, P0, P4, R11, R12, R15 ;  /* 0x0000000c0b23a210 */ /* 0x000fe20007c1e00f */
[----:B------:R-:W-:Y:S01]  /*3260*/  BSSY B1, `(.L_x_38) ;  /* 0x000000f000017945 */ /* 0x000fe20003800000 */
[----:B------:R-:W-:Y:S02]  /*3270*/  ISETP.LT.OR P1, PT, R55, 0x2, !P1 ;  /* 0x000000023700780c */ /* 0x000fe40004f21670 */
[----:B------:R-:W-:Y:S02]  /*3280*/  @!P2 IADD3.X R34, R14, R33, R16, P0, P4 ;  /* 0x000000210e22a210 */ /* 0x000fe400007e8410 */
[----:B---3--:R-:W-:-:S04]  /*3290*/  LOP3.LUT R24, R24, 0xff, RZ, 0xc0, !PT ;  /* 0x000000ff18187812 */ /* 0x008fc800078ec0ff */
[----:B------:R-:W-:-:S05]  /*32a0*/  F2FP.F16.E4M3.UNPACK_B R24, R24 ;  /* 0x00000018ff18723e */ /* 0x000fca00020006ff */
[----:B------:R-:W-:Y:S01]  /*32b0*/  HADD2.F32 R25, -RZ, R24.H0_H0 ;  /* 0x20000018ff197230 */ /* 0x000fe20000004100 */
[----:B--2---:R-:W-:-:S04]  /*32c0*/  @!P2 IADD3 R24, P5, R35, R38, RZ ;  /* 0x000000262318a210 */ /* 0x004fc80007fbe0ff */
[----:B------:R-:W-:Y:S01]  /*32d0*/  FMUL R32, R25, R10 ;  /* 0x0000000a19207220 */ /* 0x000fe20000400000 */
[----:B------:R-:W-:-:S03]  /*32e0*/  @!P2 IMAD.X R25, R34, 0x1, R39, P5 ;  /* 0x000000012219a824 */ /* 0x000fc600028e0627 */
[----:B------:R-:W-:Y:S01]  /*32f0*/  FFMA R32, R23, R7, R32 ;  /* 0x0000000717207223 */ /* 0x000fe20000000020 */
[----:B------:R-:W-:-:S04]  /*3300*/  PRMT R23, RZ, 0x7610, R23 ;  /* 0x00007610ff177816 */ /* 0x000fc80000000017 */
[----:B0-----:R-:W-:-:S05]  /*3310*/  F2FP.SATFINITE.E4M3.F32.PACK_AB_MERGE_C R31, RZ, R32, RZ ;  /* 0x00000020ff1f723e */ /* 0x001fca00048070ff */
[----:B------:R0:W-:Y:S01]  /*3320*/  @!P2 STG.E.U8 desc[UR20][R24.64], R31 ;  /* 0x0000001f1800a986 */ /* 0x0001e2000c101114 */
[----:B------:R-:W-:Y:S05]  /*3330*/  @P1 BRA `(.L_x_39) ;  /* 0x0000000000041947 */ /* 0x000fea0003800000 */
[----:B------:R1:W5:Y:S02]  /*3340*/  LDG.E.U8 R23, desc[UR20][R26.64+0x1] ;  /* 0x000001141a177981 */ /* 0x000364000c1e1100 */
.L_x_39:
[----:B------:R-:W-:Y:S05]  /*3350*/  BSYNC B1 ;  /* 0x0000000000017941 */ /* 0x000fea0003800000 */
.L_x_38:
[----:B------:R-:W-:Y:S05]  /*3360*/  @P1 BRA `(.L_x_40) ;  /* 0x0000000400c01947 */ /* 0x000fea0003800000 */
[----:B-----5:R-:W-:Y:S01]  /*3370*/  LOP3.LUT R23, R23, 0xff, RZ, 0xc0, !PT ;  /* 0x000000ff17177812 */ /* 0x020fe200078ec0ff */
[----:B------:R-:W-:Y:S01]  /*3380*/  ULDC.64 UR6, c[0x0][0x5c0] ;  /* 0x0001700000067ab9 */ /* 0x000fe20000000a00 */
[----:B------:R-:W-:Y:S02]  /*3390*/  IADD3 R12, P0, P1, R11, R12, R15 ;  /* 0x0000000c0b0c7210 */ /* 0x000fe4000791e00f */
[----:B------:R-:W-:Y:S02]  /*33a0*/  F2FP.F16.E4M3.UNPACK_B R23, R23 ;  /* 0x00000017ff17723e */ /* 0x000fe400020006ff */
[----:B------:R-:W-:Y:S02]  /*33b0*/  IADD3.X R33, R14, R33, R16, P0, P1 ;  /* 0x000000210e217210 */ /* 0x000fe400007e2410 */
[----:B------:R-:W-:Y:S01]  /*33c0*/  IADD3 R12, P0, R12, UR6, RZ ;  /* 0x000000060c0c7c10 */ /* 0x000fe2000ff1e0ff */
[----:B------:R-:W-:-:S03]  /*33d0*/  HADD2.F32 R23, -RZ, R23.H0_H0 ;  /* 0x20000017ff177230 */ /* 0x000fc60000004100 */
[----:B------:R-:W-:Y:S02]  /*33e0*/  IADD3.X R13, R33, UR7, RZ, P0, !PT ;  /* 0x00000007210d7c10 */ /* 0x000fe400087fe4ff */
[----:B------:R-:W-:-:S04]  /*33f0*/  FMUL R23, R23, R10 ;  /* 0x0000000a17177220 */ /* 0x000fc80000400000 */
[----:B------:R-:W-:-:S05]  /*3400*/  FFMA R23, R28, R7, R23 ;  /* 0x000000071c177223 */ /* 0x000fca0000000017 */
[----:B------:R-:W-:-:S05]  /*3410*/  F2FP.SATFINITE.E4M3.F32.PACK_AB_MERGE_C R23, RZ, R23, RZ ;  /* 0x00000017ff17723e */ /* 0x000fca00048070ff */
[----:B------:R2:W-:Y:S01]  /*3420*/  STG.E.U8 desc[UR20][R12.64+0x1], R23 ;  /* 0x000001170c007986 */ /* 0x0005e2000c101114 */
[----:B------:R-:W-:Y:S05]  /*3430*/  BRA `(.L_x_40) ;  /* 0x00000004008c7947 */ /* 0x000fea0003800000 */
.L_x_37:
[----:B------:R-:W-:Y:S01]  /*3440*/  IMAD R40, R39, -0x8, R0 ;  /* 0xfffffff827287824 */ /* 0x000fe200078e0200 */
[C---:B------:R-:W-:Y:S01]  /*3450*/  ISETP.GE.AND P1, PT, R34.reuse, 0x9, PT ;  /* 0x000000092200780c */ /* 0x040fe20003f26270 */
[-C--:B------:R-:W-:Y:S01]  /*3460*/  FMUL R53, R53, R7.reuse ;  /* 0x0000000735357220 */ /* 0x080fe20000400000 */
[----:B------:R-:W-:Y:S01]  /*3470*/  ISETP.GE.AND P5, PT, R34, 0x1, PT ;  /* 0x000000012200780c */ /* 0x000fe20003fa6270 */
[-C--:B------:R-:W-:Y:S01]  /*3480*/  FMUL R52, R52, R7.reuse ;  /* 0x0000000734347220 */ /* 0x080fe20000400000 */
[C---:B------:R-:W-:Y:S01]  /*3490*/  ISETP.LT.OR P6, PT, R40.reuse, 0x1, !P1 ;  /* 0x000000012800780c */ /* 0x040fe20004fc1670 */
[-C--:B------:R-:W-:Y:S01]  /*34a0*/  FMUL R51, R51, R7.reuse ;  /* 0x0000000733337220 */ /* 0x080fe20000400000 */
[----:B------:R-:W-:Y:S01]  /*34b0*/  ISETP.LT.OR P1, PT, R40, 0x2, !P1 ;  /* 0x000000022800780c */ /* 0x000fe20004f21670 */
[-C--:B------:R-:W-:Y:S01]  /*34c0*/  FMUL R50, R50, R7.reuse ;  /* 0x0000000732327220 */ /* 0x080fe20000400000 */
[C---:B------:R-:W-:Y:S01]  /*34d0*/  ISETP.LT.OR P2, PT, R40.reuse, 0x1, !P5 ;  /* 0x000000012800780c */ /* 0x040fe20006f41670 */
[-C--:B------:R-:W-:Y:S01]  /*34e0*/  FMUL R49, R49, R7.reuse ;  /* 0x0000000731317220 */ /* 0x080fe20000400000 */
[----:B------:R-:W-:Y:S01]  /*34f0*/  ISETP.LT.OR P5, PT, R40, 0x2, !P5 ;  /* 0x000000022800780c */ /* 0x000fe20006fa1670 */
[----:B------:R-:W-:Y:S01]  /*3500*/  FMUL R48, R48, R7 ;  /* 0x0000000730307220 */ /* 0x000fe20000400000 */
[----:B------:R-:W-:Y:S01]  /*3510*/  F2FP.SATFINITE.E4M3.F32.PACK_AB_MERGE_C R53, RZ, R53, RZ ;  /* 0x00000035ff35723e */ /* 0x000fe200048070ff */
[-C--:B------:R-:W-:Y:S01]  /*3520*/  FMUL R35, R35, R7.reuse ;  /* 0x0000000723237220 */ /* 0x080fe20000400000 */
[----:B------:R-:W-:Y:S01]  /*3530*/  F2FP.SATFINITE.E4M3.F32.PACK_AB_MERGE_C R13, RZ, R52, RZ ;  /* 0x00000034ff0d723e */ /* 0x000fe200048070ff */
[----:B------:R-:W-:Y:S01]  /*3540*/  FMUL R32, R32, R7 ;  /* 0x0000000720207220 */ /* 0x000fe20000400000 */
[----:B------:R-:W-:Y:S01]  /*3550*/  F2FP.SATFINITE.E4M3.F32.PACK_AB_MERGE_C R51, RZ, R51, RZ ;  /* 0x00000033ff33723e */ /* 0x000fe200048070ff */
[----:B------:R-:W0:Y:S01]  /*3560*/  @!P6 LDC.64 R36, c[0x0][0x5c0] ;  /* 0x00017000ff24eb82 */ /* 0x000e220000000a00 */
[----:B------:R-:W-:Y:S01]  /*3570*/  F2FP.SATFINITE.E4M3.F32.PACK_AB_MERGE_C R41, RZ, R50, RZ ;  /* 0x00000032ff29723e */ /* 0x000fe200048070ff */
[----:B------:R-:W-:Y:S01]  /*3580*/  FMUL R31, R31, R7 ;  /* 0x000000071f1f7220 */ /* 0x000fe20000400000 */
[----:B------:R-:W-:Y:S01]  /*3590*/  F2FP.SATFINITE.E4M3.F32.PACK_AB_MERGE_C R49, RZ, R49, RZ ;  /* 0x00000031ff31723e */ /* 0x000fe200048070ff */
[-C--:B------:R-:W-:Y:S01]  /*35a0*/  FMUL R30, R30, R7.reuse ;  /* 0x000000071e1e7220 */ /* 0x080fe20000400000 */
[-C--:B------:R-:W-:Y:S01]  /*35b0*/  FMUL R23, R23, R7.reuse ;  /* 0x0000000717177220 */ /* 0x080fe20000400000 */
[----:B------:R-:W-:Y:S01]  /*35c0*/  FMUL R28, R28, R7 ;  /* 0x000000071c1c7220 */ /* 0x000fe20000400000 */
[----:B------:R-:W-:Y:S01]  /*35d0*/  F2FP.SATFINITE.E4M3.F32.PACK_AB_MERGE_C R31, RZ, R31, RZ ;  /* 0x0000001fff1f723e */ /* 0x000fe200048070ff */
[----:B------:R-:W1:Y:S02]  /*35e0*/  @!P1 LDC.64 R38, c[0x0][0x5c0] ;  /* 0x00017000ff269b82 */ /* 0x000e640000000a00 */
[----:B------:R-:W-:-:S06]  /*35f0*/  F2FP.SATFINITE.E4M3.F32.PACK_AB_MERGE_C R23, RZ, R23, RZ ;  /* 0x00000017ff17723e */ /* 0x000fcc00048070ff */
[----:B------:R-:W2:Y:S01]  /*3600*/  @!P2 LDC.64 R24, c[0x0][0x5c0] ;  /* 0x00017000ff18ab82 */ /* 0x000ea20000000a00 */
[----:B0-----:R-:W-:-:S07]  /*3610*/  @!P6 IADD3 R36, P0, P4, R12, R36, R15 ;  /* 0x000000240c24e210 */ /* 0x001fce0007c1e00f */
[----:B------:R-:W0:Y:S01]  /*3620*/  @!P5 LDC.64 R26, c[0x0][0x5c0] ;  /* 0x00017000ff1adb82 */ /* 0x000e220000000a00 */
[----:B------:R-:W-:Y:S02]  /*3630*/  @!P6 IADD3.X R37, R33, R37, R16, P0, P4 ;  /* 0x000000252125e210 */ /* 0x000fe400007e8410 */
[----:B-1----:R-:W-:-:S04]  /*3640*/  @!P1 IADD3 R38, P0, P4, R12, R38, R15 ;  /* 0x000000260c269210 */ /* 0x002fc80007c1e00f */
[----:B------:R-:W-:Y:S02]  /*3650*/  @!P1 IADD3.X R39, R33, R39, R16, P0, P4 ;  /* 0x0000002721279210 */ /* 0x000fe400007e8410 */
[----:B------:R-:W-:Y:S02]  /*3660*/  ISETP.GE.AND P0, PT, R34, 0x81, PT ;  /* 0x000000812200780c */ /* 0x000fe40003f06270 */
[----:B--2---:R-:W-:-:S05]  /*3670*/  @!P2 IADD3 R24, P4, R12, R24, RZ ;  /* 0x000000180c18a210 */ /* 0x004fca0007f9e0ff */
[----:B------:R-:W-:Y:S01]  /*3680*/  @!P2 IMAD.X R25, R33, 0x1, R25, P4 ;  /* 0x000000012119a824 */ /* 0x000fe200020e0619 */
[C---:B------:R-:W-:Y:S02]  /*3690*/  ISETP.LT.OR P4, PT, R40.reuse, 0x1, !P0 ;  /* 0x000000012800780c */ /* 0x040fe40004781670 */
[----:B------:R-:W-:Y:S02]  /*36a0*/  ISETP.LT.OR P0, PT, R40, 0x2, !P0 ;  /* 0x000000022800780c */ /* 0x000fe40004701670 */
[----:B------:R-:W-:Y:S01]  /*36b0*/  @!P2 STG.E.U8 desc[UR20][R24.64], R53 ;  /* 0x000000351800a986 */ /* 0x000fe2000c101114 */
[----:B0-----:R-:W-:-:S05]  /*36c0*/  @!P5 IADD3 R26, P2, R12, R26, RZ ;  /* 0x0000001a0c1ad210 */ /* 0x001fca0007f5e0ff */
[----:B------:R-:W-:Y:S01]  /*36d0*/  @!P5 IMAD.X R27, R33, 0x1, R27, P2 ;  /* 0x00000001211bd824 */ /* 0x000fe200010e061b */
[----:B------:R-:W-:Y:S02]  /*36e0*/  ISETP.GE.AND P2, PT, R34, 0x89, PT ;  /* 0x000000892200780c */ /* 0x000fe40003f46270 */
[----:B------:R-:W0:Y:S02]  /*36f0*/  @!P4 LDC.64 R42, c[0x0][0x5c0] ;  /* 0x00017000ff2acb82 */ /* 0x000e240000000a00 */
[----:B------:R1:W-:Y:S01]  /*3700*/  @!P5 STG.E.U8 desc[UR20][R26.64+0x1], R13 ;  /* 0x0000010d1a00d986 */ /* 0x0003e2000c101114 */
[----:B------:R-:W-:-:S03]  /*3710*/  ISETP.LT.OR P5, PT, R40, 0x1, !P2 ;  /* 0x000000012800780c */ /* 0x000fc600057a1670 */
[----:B------:R2:W-:Y:S02]  /*3720*/  @!P6 STG.E.U8 desc[UR20][R36.64], R51 ;  /* 0x000000332400e986 */ /* 0x0005e4000c101114 */
[----:B------:R-:W3:Y:S02]  /*3730*/  @!P0 LDC.64 R44, c[0x0][0x5c0] ;  /* 0x00017000ff2c8b82 */ /* 0x000ee40000000a00 */
[----:B------:R4:W-:Y:S01]  /*3740*/  @!P1 STG.E.U8 desc[UR20][R38.64+0x1], R41 ;  /* 0x0000012926009986 */ /* 0x0009e2000c101114 */
[----:B-1----:R-:W-:Y:S02]  /*3750*/  F2FP.SATFINITE.E4M3.F32.PACK_AB_MERGE_C R13, RZ, R48, RZ ;  /* 0x00000030ff0d723e */ /* 0x002fe400048070ff */
[----:B0-----:R-:W-:-:S04]  /*3760*/  @!P4 IADD3 R24, P1, P6, R12, R42, R17 ;  /* 0x0000002a0c18c210 */ /* 0x001fc80007e3e011 */
[C-C-:B------:R-:W-:Y:S02]  /*3770*/  @!P4 IADD3.X R25, R33.reuse, R43, R18.reuse, P1, P6 ;  /* 0x0000002b2119c210 */ /* 0x140fe40000fec412 */
[----:B------:R-:W-:Y:S01]  /*3780*/  ISETP.LT.OR P1, PT, R40, 0x2, !P2 ;  /* 0x000000022800780c */ /* 0x000fe20005721670 */
[----:B------:R-:W0:Y:S01]  /*3790*/  @!P5 LDC.64 R42, c[0x0][0x5c0] ;  /* 0x00017000ff2adb82 */ /* 0x000e220000000a00 */
[----:B---3--:R-:W-:Y:S01]  /*37a0*/  @!P0 IADD3 R26, P2, P6, R12, R44, R17 ;  /* 0x0000002c0c1a8210 */ /* 0x008fe20007e5e011 */
[----:B------:R-:W-:Y:S03]  /*37b0*/  @!P4 STG.E.U8 desc[UR20][R24.64], R49 ;  /* 0x000000311800c986 */ /* 0x000fe6000c101114 */
[----:B------:R-:W-:Y:S02]  /*37c0*/  @!P0 IADD3.X R27, R33, R45, R18, P2, P6 ;  /* 0x0000002d211b8210 */ /* 0x000fe400017ec412 */
[----:B------:R-:W-:-:S02]  /*37d0*/  ISETP.GE.AND P2, PT, R34, 0x101, PT ;  /* 0x000001012200780c */ /* 0x000fc40003f46270 */
[CCC-:B--2---:R-:W-:Y:S01]  /*37e0*/  @!P5 IADD3 R37, P4, P6, R17.reuse, R12.reuse, R15.reuse ;  /* 0x0000000c1125d210 */ /* 0x1c4fe20007e9e00f */
[----:B------:R1:W-:Y:S01]  /*37f0*/  @!P0 STG.E.U8 desc[UR20][R26.64+0x1], R13 ;  /* 0x0000010d1a008986 */ /* 0x0003e2000c101114 */
[C---:B------:R-:W-:Y:S01]  /*3800*/  ISETP.LT.OR P0, PT, R40.reuse, 0x1, !P2 ;  /* 0x000000012800780c */ /* 0x040fe20005701670 */
[----:B------:R-:W2:Y:S01]  /*3810*/  @!P1 LDC.64 R46, c[0x0][0x5c0] ;  /* 0x00017000ff2e9b82 */ /* 0x000ea20000000a00 */
[----:B------:R-:W-:Y:S02]  /*3820*/  ISETP.LT.OR P2, PT, R40, 0x2, !P2 ;  /* 0x000000022800780c */ /* 0x000fe40005741670 */
[----:B----4-:R-:W-:Y:S02]  /*3830*/  @!P5 IADD3.X R38, R18, R33, R16, P4, P6 ;  /* 0x000000211226d210 */ /* 0x010fe400027ec410 */
[----:B------:R-:W-:-:S04]  /*3840*/  @!P1 IADD3 R39, P4, P6, R17, R12, R15 ;  /* 0x0000000c11279210 */ /* 0x000fc80007e9e00f */
[----:B------:R-:W-:Y:S02]  /*3850*/  @!P1 IADD3.X R44, R18, R33, R16, P4, P6 ;  /* 0x00000021122c9210 */ /* 0x000fe400027ec410 */
[----:B------:R-:W-:Y:S01]  /*3860*/  ISETP.GE.AND P4, PT, R34, 0x109, PT ;  /* 0x000001092200780c */ /* 0x000fe20003f86270 */
[----:B-1----:R-:W1:Y:S01]  /*3870*/  @!P0 LDC.64 R26, c[0x0][0x5c0] ;  /* 0x00017000ff1a8b82 */ /* 0x002e620000000a00 */
[----:B0-----:R-:W-:Y:S02]  /*3880*/  @!P5 IADD3 R36, P6, R37, R42, RZ ;  /* 0x0000002a2524d210 */ /* 0x001fe40007fde0ff */
[----:B------:R-:W-:-:S03]  /*3890*/  F2FP.SATFINITE.E4M3.F32.PACK_AB_MERGE_C R13, RZ, R35, RZ ;  /* 0x00000023ff0d723e */ /* 0x000fc600048070ff */
[----:B------:R-:W-:Y:S01]  /*38a0*/  @!P5 IMAD.X R37, R38, 0x1, R43, P6 ;  /* 0x000000012625d824 */ /* 0x000fe200030e062b */
[C---:B------:R-:W-:Y:S01]  /*38b0*/  ISETP.LT.OR P6, PT, R40.reuse, 0x1, !P4 ;  /* 0x000000012800780c */ /* 0x040fe200067c1670 */
[----:B------:R-:W0:Y:S01]  /*38c0*/  @!P2 LDC.64 R34, c[0x0][0x5c0] ;  /* 0x00017000ff22ab82 */ /* 0x000e220000000a00 */
[----:B------:R-:W-:Y:S02]  /*38d0*/  ISETP.LT.OR P4, PT, R40, 0x2, !P4 ;  /* 0x000000022800780c */ /* 0x000fe40006781670 */
[----:B------:R3:W-:Y:S01]  /*38e0*/  @!P5 STG.E.U8 desc[UR20][R36.64], R13 ;  /* 0x0000000d2400d986 */ /* 0x0007e2000c101114 */
[----:B--2---:R-:W-:Y:S02]  /*38f0*/  @!P1 IADD3 R24, P5, R39, R46, RZ ;  /* 0x0000002e27189210 */ /* 0x004fe40007fbe0ff */
[----:B------:R-:W-:-:S03]  /*3900*/  F2FP.SATFINITE.E4M3.F32.PACK_AB_MERGE_C R39, RZ, R32, RZ ;  /* 0x00000020ff27723e */ /* 0x000fc600048070ff */
[----:B------:R-:W-:-:S03]  /*3910*/  @!P1 IMAD.X R25, R44, 0x1, R47, P5 ;  /* 0x000000012c199824 */ /* 0x000fc600028e062f */
[----:B------:R-:W2:Y:S02]  /*3920*/  @!P6 LDC.64 R40, c[0x0][0x5c0] ;  /* 0x00017000ff28eb82 */ /* 0x000ea40000000a00 */
[----:B------:R4:W-:Y:S01]  /*3930*/  @!P1 STG.E.U8 desc[UR20][R24.64+0x1], R39 ;  /* 0x0000012718009986 */ /* 0x0009e2000c101114 */
[----:B-1----:R-:W-:-:S05]  /*3940*/  @!P0 IADD3 R26, P1, P5, R12, R26, R11 ;  /* 0x0000001a0c1a8210 */ /* 0x002fca0007d3e00b */
[----:B------:R-:W4:Y:S01]  /*3950*/  @!P4 LDC.64 R42, c[0x0][0x5c0] ;  /* 0x00017000ff2acb82 */ /* 0x000f220000000a00 */
[----:B------:R-:W-:Y:S02]  /*3960*/  @!P0 IADD3.X R27, R33, R27, R14, P1, P5 ;  /* 0x0000001b211b8210 */ /* 0x000fe40000fea40e */
[----:B0-----:R-:W-:-:S03]  /*3970*/  @!P2 IADD3 R34, P1, P5, R12, R34, R11 ;  /* 0x000000220c22a210 */ /* 0x001fc60007d3e00b */
[----:B------:R0:W-:Y:S01]  /*3980*/  @!P0 STG.E.U8 desc[UR20][R26.64], R31 ;  /* 0x0000001f1a008986 */ /* 0x0001e2000c101114 */
[----:B------:R-:W-:Y:S02]  /*3990*/  @!P2 IADD3.X R35, R33, R35, R14, P1, P5 ;  /* 0x000000232123a210 */ /* 0x000fe40000fea40e */
[----:B---3--:R-:W-:-:S04]  /*39a0*/  @!P6 IADD3 R13, P1, P5, R11, R12, R15 ;  /* 0x0000000c0b0de210 */ /* 0x008fc80007d3e00f */
[CCC-:B------:R-:W-:Y:S02]  /*39b0*/  @!P6 IADD3.X R32, R14.reuse, R33.reuse, R16.reuse, P1, P5 ;  /* 0x000000210e20e210 */ /* 0x1c0fe40000fea410 */
[----:B------:R-:W-:Y:S02]  /*39c0*/  @!P4 IADD3 R37, P1, P5, R11, R12, R15 ;  /* 0x0000000c0b25c210 */ /* 0x000fe40007d3e00f */
[----:B--2---:R-:W-:Y:S02]  /*39d0*/  @!P6 IADD3 R12, P0, R13, R40, RZ ;  /* 0x000000280d0ce210 */ /* 0x004fe40007f1e0ff */
[----:B------:R-:W-:Y:S02]  /*39e0*/  @!P4 IADD3.X R36, R14, R33, R16, P1, P5 ;  /* 0x000000210e24c210 */ /* 0x000fe40000fea410 */
[----:B------:R-:W-:Y:S01]  /*39f0*/  F2FP.SATFINITE.E4M3.F32.PACK_AB_MERGE_C R33, RZ, R30, RZ ;  /* 0x0000001eff21723e */ /* 0x000fe200048070ff */
[----:B------:R-:W-:Y:S01]  /*3a00*/  @!P6 IMAD.X R13, R32, 0x1, R41, P0 ;  /* 0x00000001200de824 */ /* 0x000fe200000e0629 */
[----:B----4-:R-:W-:-:S02]  /*3a10*/  @!P4 IADD3 R24, P1, R37, R42, RZ ;  /* 0x0000002a2518c210 */ /* 0x010fc40007f3e0ff */
[----:B0-----:R-:W-:Y:S01]  /*3a20*/  F2FP.SATFINITE.E4M3.F32.PACK_AB_MERGE_C R27, RZ, R28, RZ ;  /* 0x0000001cff1b723e */ /* 0x001fe200048070ff */
[----:B------:R0:W-:Y:S02]  /*3a30*/  @!P2 STG.E.U8 desc[UR20][R34.64+0x1], R33 ;  /* 0x000001212200a986 */ /* 0x0001e4000c101114 */
[----:B------:R-:W-:Y:S02]  /*3a40*/  @!P4 IMAD.X R25, R36, 0x1, R43, P1 ;  /* 0x000000012419c824 */ /* 0x000fe400008e062b */
[----:B------:R0:W-:Y:S04]  /*3a50*/  @!P6 STG.E.U8 desc[UR20][R12.64], R23 ;  /* 0x000000170c00e986 */ /* 0x0001e8000c101114 */
[----:B------:R0:W-:Y:S02]  /*3a60*/  @!P4 STG.E.U8 desc[UR20][R24.64+0x1], R27 ;  /* 0x0000011b1800c986 */ /* 0x0001e4000c101114 */
.L_x_40:
[----:B------:R-:W-:Y:S05]  /*3a70*/  BSYNC B0 ;  /* 0x0000000000007941 */ /* 0x000fea0003800000 */
.L_x_36:
[----:B------:R-:W-:Y:S01]  /*3a80*/  IADD3 R8, P0, R8, UR14, RZ ;  /* 0x0000000e08087c10 */ /* 0x000fe2000ff1e0ff */
[----:B------:R-:W-:Y:S01]  /*3a90*/  ULDC.64 UR6, c[0x0][0x650] ;  /* 0x0001940000067ab9 */ /* 0x000fe20000000a00 */
[----:B0-2---:R-:W-:Y:S01]  /*3aa0*/  PRMT R12, RZ, 0x7610, R12 ;  /* 0x00007610ff0c7816 */ /* 0x005fe2000000000c */
[----:B------:R-:W-:Y:S01]  /*3ab0*/  IMAD.MOV.U32 R39, RZ, RZ, -0x1 ;  /* 0xffffffffff277424 */ /* 0x000fe200078e00ff */
[----:B------:R-:W-:Y:S01]  /*3ac0*/  IADD3.X R9, R9, UR13, RZ, P0, !PT ;  /* 0x0000000d09097c10 */ /* 0x000fe200087fe4ff */
[----:B------:R-:W-:Y:S01]  /*3ad0*/  IMAD.MOV.U32 R37, RZ, RZ, -0x1 ;  /* 0xffffffffff257424 */ /* 0x000fe200078e00ff */
[----:B------:R-:W-:-:S04]  /*3ae0*/  ISETP.GE.U32.AND P0, PT, R8, UR6, PT ;  /* 0x0000000608007c0c */ /* 0x000fc8000bf06070 */
[----:B------:R-:W-:-:S13]  /*3af0*/  ISETP.GE.U32.AND.EX P0, PT, R9, UR7, PT, P0 ;  /* 0x0000000709007c0c */ /* 0x000fda000bf06100 */
[----:B------:R-:W-:Y:S05]  /*3b00*/  @P0 BRA `(.L_x_41) ;  /* 0x0000000400540947 */ /* 0x000fea0003800000 */
[----:B------:R-:W0:Y:S01]  /*3b10*/  LDC.64 R28, c[0x0][0x628] ;  /* 0x00018a00ff1c7b82 */ /* 0x000e220000000a00 */
[----:B------:R-:W2:Y:S01]  /*3b20*/  S2R R34, SR_CTAID.X ;  /* 0x0000000000227919 */ /* 0x000ea20000002500 */
[----:B-1----:R-:W-:Y:S02]  /*3b30*/  IMAD.MOV.U32 R26, RZ, RZ, R8 ;  /* 0x000000ffff1a7224 */ /* 0x002fe400078e0008 */
[----:B------:R-:W-:Y:S01]  /*3b40*/  IMAD.MOV.U32 R27, RZ, RZ, R9 ;  /* 0x000000ffff1b7224 */ /* 0x000fe200078e0009 */
[----:B------:R-:W1:Y:S03]  /*3b50*/  S2R R35, SR_CTAID.Y ;  /* 0x0000000000237919 */ /* 0x000e660000002600 */
[----:B------:R-:W3:Y:S08]  /*3b60*/  LDC R30, c[0x0][0x630] ;  /* 0x00018c00ff1e7b82 */ /* 0x000ef00000000800 */
[----:B------:R-:W1:Y:S01]  /*3b70*/  LDC.64 R32, c[0x0][0x620] ;  /* 0x00018800ff207b82 */ /* 0x000e620000000a00 */
[----:B0-----:R-:W-:-:S04]  /*3b80*/  ISETP.NE.U32.AND P0, PT, R28, RZ, PT ;  /* 0x000000ff1c00720c */ /* 0x001fc80003f05070 */
[----:B------:R-:W-:-:S13]  /*3b90*/  ISETP.NE.AND.EX P0, PT, R29, RZ, PT, P0 ;  /* 0x000000ff1d00720c */ /* 0x000fda0003f05300 */
[----:B-123--:R-:W-:Y:S05]  /*3ba0*/  @!P0 BRA `(.L_x_42) ;  /* 0x0000000000288947 */ /* 0x00efea0003800000 */
[----:B------:R-:W0:Y:S02]  /*3bb0*/  LDC R13, c[0x0][0x634] ;  /* 0x00018d00ff0d7b82 */ /* 0x000e240000000800 */
[----:B0----5:R-:W-:-:S05]  /*3bc0*/  IADD3 R23, P0, R8, R13, RZ ;  /* 0x0000000d08177210 */ /* 0x021fca0007f1e0ff */
        /* <DEDUP_REMOVED lines=8> */
.L_x_42:
[-CC-:B------:R-:W-:Y:S01]  /*3c50*/  SHF.R.U64 R37, R26, R30.reuse, R27.reuse ;  /* 0x0000001e1a257219 */ /* 0x180fe2000000121b */
[----:B------:R-:W0:Y:S01]  /*3c60*/  LDC.64 R42, c[0x0][0x640] ;  /* 0x00019000ff2a7b82 */ /* 0x000e220000000a00 */
[----:B------:R-:W-:Y:S01]  /*3c70*/  SHF.R.U32.HI R12, RZ, R30, R27 ;  /* 0x0000001eff0c7219 */ /* 0x000fe2000001161b */
[----:B------:R-:W-:Y:S01]  /*3c80*/  ULDC UR6, c[0x0][0x150] ;  /* 0x0000540000067ab9 */ /* 0x000fe20000000800 */
[----:B-----5:R-:W-:Y:S01]  /*3c90*/  IADD3 R23, P0, RZ, -R37, RZ ;  /* 0x80000025ff177210 */ /* 0x020fe20007f1e0ff */
[----:B------:R-:W-:Y:S01]  /*3ca0*/  IMAD.MOV.U32 R29, RZ, RZ, 0x1 ;  /* 0x00000001ff1d7424 */ /* 0x000fe200078e00ff */
[----:B------:R-:W-:-:S03]  /*3cb0*/  I2FP.F32.U32 R27, R34 ;  /* 0x00000022001b7245 */ /* 0x000fc60000201000 */
[----:B------:R-:W1:Y:S01]  /*3cc0*/  LDC R26, c[0x0][0x618] ;  /* 0x00018600ff1a7b82 */ /* 0x000e620000000800 */
[----:B------:R-:W-:Y:S02]  /*3cd0*/  IMAD.X R25, RZ, RZ, ~R12, P0 ;  /* 0x000000ffff197224 */ /* 0x000fe400000e0e0c */
[----:B------:R-:W-:Y:S01]  /*3ce0*/  FMUL R27, R27, UR6 ;  /* 0x000000061b1b7c20 */ /* 0x000fe20008400000 */
[----:B------:R-:W-:Y:S01]  /*3cf0*/  IMAD.WIDE.U32 R12, R23, R32, R8 ;  /* 0x00000020170c7225 */ /* 0x000fe200078e0008 */
[----:B------:R-:W-:-:S03]  /*3d00*/  ULDC UR6, c[0x0][0x154] ;  /* 0x0000550000067ab9 */ /* 0x000fc60000000800 */
[----:B------:R-:W-:Y:S01]  /*3d10*/  IMAD R24, R25, R32, RZ ;  /* 0x0000002019187224 */ /* 0x000fe200078e02ff */
[----:B------:R-:W2:Y:S01]  /*3d20*/  LDC R38, c[0x0][0x608] ;  /* 0x00018200ff267b82 */ /* 0x000ea20000000800 */
[----:B------:R-:W3:Y:S02]  /*3d30*/  F2I.U32.TRUNC.NTZ R27, R27 ;  /* 0x0000001b001b7305 */ /* 0x000ee4000020f000 */
[----:B------:R-:W-:-:S04]  /*3d40*/  IMAD R23, R23, R33, R24 ;  /* 0x0000002117177224 */ /* 0x000fc800078e0218 */
[----:B------:R-:W-:Y:S01]  /*3d50*/  IMAD.IADD R13, R13, 0x1, R23 ;  /* 0x000000010d0d7824 */ /* 0x000fe200078e0217 */
[----:B------:R-:W4:Y:S01]  /*3d60*/  LDC R40, c[0x0][0x658] ;  /* 0x00019600ff287b82 */ /* 0x000f220000000800 */
[----:B------:R-:W-:Y:S02]  /*3d70*/  I2FP.F32.U32 R23, R35 ;  /* 0x0000002300177245 */ /* 0x000fe40000201000 */
[----:B0-----:R-:W-:-:S03]  /*3d80*/  ISETP.NE.U32.AND P0, PT, R42, RZ, PT ;  /* 0x000000ff2a00720c */ /* 0x001fc60003f05070 */
[----:B------:R-:W-:Y:S01]  /*3d90*/  FMUL R23, R23, UR6 ;  /* 0x0000000617177c20 */ /* 0x000fe20008400000 */
[----:B------:R-:W-:Y:S01]  /*3da0*/  ISETP.NE.AND.EX P0, PT, R43, RZ, PT, P0 ;  /* 0x000000ff2b00720c */ /* 0x000fe20003f05300 */
[----:B------:R-:W0:Y:S01]  /*3db0*/  LDC R25, c[0x0][0x144] ;  /* 0x00005100ff197b82 */ /* 0x000e220000000800 */
[-CC-:B-1----:R-:W-:Y:S01]  /*3dc0*/  SHF.R.U64 R28, R12, R26.reuse, R13.reuse ;  /* 0x0000001a0c1c7219 */ /* 0x182fe2000000120d */
[----:B------:R1:W0:Y:S01]  /*3dd0*/  F2I.U32.TRUNC.NTZ R31, R23 ;  /* 0x00000017001f7305 */ /* 0x000222000020f000 */
[----:B------:R-:W-:Y:S01]  /*3de0*/  SHF.R.U32.HI R13, RZ, R26, R13 ;  /* 0x0000001aff0d7219 */ /* 0x000fe2000001160d */
[----:B---3--:R-:W-:-:S04]  /*3df0*/  IMAD.MOV R27, RZ, RZ, -R27 ;  /* 0x000000ffff1b7224 */ /* 0x008fc800078e0a1b */
[----:B------:R-:W3:Y:S01]  /*3e00*/  LDC R36, c[0x0][0x148] ;  /* 0x00005200ff247b82 */ /* 0x000ee20000000800 */
[-CC-:B--2---:R-:W-:Y:S02]  /*3e10*/  SHF.R.U64 R30, R28, R38.reuse, R13.reuse ;  /* 0x000000261c1e7219 */ /* 0x184fe4000000120d */
[----:B------:R-:W-:-:S05]  /*3e20*/  SHF.R.U32.HI R13, RZ, R38, R13 ;  /* 0x00000026ff0d7219 */ /* 0x000fca000001160d */
[----:B------:R-:W2:Y:S01]  /*3e30*/  LDC R33, c[0x0][0x600] ;  /* 0x00018000ff217b82 */ /* 0x000ea20000000800 */
[-CC-:B----4-:R-:W-:Y:S02]  /*3e40*/  SHF.R.U64 R32, R30, R40.reuse, R13.reuse ;  /* 0x000000281e207219 */ /* 0x190fe4000000120d */
[-C--:B------:R-:W-:Y:S02]  /*3e50*/  SHF.R.U32.HI R13, RZ, R40.reuse, R13 ;  /* 0x00000028ff0d7219 */ /* 0x080fe4000001160d */
[----:B------:R-:W-:Y:S01]  /*3e60*/  SHF.L.U32 R40, R29, R40, RZ ;  /* 0x000000281d287219 */ /* 0x000fe200000006ff */
[----:B------:R-:W-:Y:S02]  /*3e70*/  IMAD.MOV.U32 R12, RZ, RZ, R32 ;  /* 0x000000ffff0c7224 */ /* 0x000fe400078e0020 */
[----:B------:R-:W4:Y:S01]  /*3e80*/  LDC R39, c[0x0][0x648] ;  /* 0x00019200ff277b82 */ /* 0x000f220000000800 */
[----:B0-----:R-:W-:-:S07]  /*3e90*/  IMAD R34, R25, R27, R34 ;  /* 0x0000001b19227224 */ /* 0x001fce00078e0222 */
[----:B------:R-:W0:Y:S08]  /*3ea0*/  LDC R41, c[0x0][0x638] ;  /* 0x00018e00ff297b82 */ /* 0x000e300000000800 */
[----:B------:R-:W0:Y:S01]  /*3eb0*/  LDC R44, c[0x0][0x610] ;  /* 0x00018400ff2c7b82 */ /* 0x000e220000000800 */
[----:B-1-3--:R-:W-:Y:S05]  /*3ec0*/  @!P0 BRA `(.L_x_43) ;  /* 0x0000000000288947 */ /* 0x00afea0003800000 */
[----:B------:R-:W1:Y:S02]  /*3ed0*/  LDC R23, c[0x0][0x64c] ;  /* 0x00019300ff177b82 */ /* 0x000e640000000800 */
[----:B-1----:R-:W-:-:S05]  /*3ee0*/  IADD3 R23, P0, R32, R23, RZ ;  /* 0x0000001720177210 */ /* 0x002fca0007f1e0ff */
        /* <DEDUP_REMOVED lines=8> */
.L_x_43:
[----:B----4-:R-:W-:Y:S01]  /*3f70*/  SHF.R.U64 R13, R12, R39, R13 ;  /* 0x000000270c0d7219 */ /* 0x010fe2000000120d */
[----:B--2---:R-:W-:Y:S01]  /*3f80*/  VIADD R25, R33, 0xffffffff ;  /* 0xffffffff21197836 */ /* 0x004fe20000000000 */
[----:B------:R-:W-:Y:S01]  /*3f90*/  LOP3.LUT R12, R30, R21, RZ, 0xc0, !PT ;  /* 0x000000151e0c7212 */ /* 0x000fe200078ec0ff */
[----:B------:R-:W-:Y:S02]  /*3fa0*/  IMAD.MOV R31, RZ, RZ, -R31 ;  /* 0x000000ffff1f7224 */ /* 0x000fe400078e0a1f */
[----:B------:R-:W-:Y:S02]  /*3fb0*/  IMAD.MOV R23, RZ, RZ, -R13 ;  /* 0x000000ffff177224 */ /* 0x000fe400078e0a0d */
[----:B------:R-:W-:Y:S01]  /*3fc0*/  IMAD R29, R40, R13, R12 ;  /* 0x0000000d281d7224 */ /* 0x000fe200078e020c */
[----:B------:R-:W-:Y:S01]  /*3fd0*/  LOP3.LUT R13, R28, R25, RZ, 0xc0, !PT ;  /* 0x000000191c0d7212 */ /* 0x000fe200078ec0ff */
[----:B------:R-:W-:Y:S02]  /*3fe0*/  @P3 IMAD R34, R36, R31, R35 ;  /* 0x0000001f24223224 */ /* 0x000fe400078e0223 */
[----:B0-----:R-:W-:-:S02]  /*3ff0*/  IMAD R12, R23, R41, R32 ;  /* 0x00000029170c7224 */ /* 0x001fc400078e0220 */
[----:B------:R-:W-:Y:S02]  /*4000*/  IMAD R29, R29, R44, R34 ;  /* 0x0000002c1d1d7224 */ /* 0x000fe400078e0222 */
[----:B------:R-:W-:Y:S02]  /*4010*/  IMAD R24, R12, R33, R13 ;  /* 0x000000210c187224 */ /* 0x000fe400078e020d */
[----:B------:R-:W-:-:S03]  /*4020*/  IMAD.MOV.U32 R23, RZ, RZ, 0x1 ;  /* 0x00000001ff177424 */ /* 0x000fc600078e00ff */
[----:B------:R-:W-:Y:S02]  /*4030*/  SEL R39, R24, R29, !P3 ;  /* 0x0000001d18277207 */ /* 0x000fe40005800000 */
[----:B------:R-:W-:Y:S02]  /*4040*/  PRMT R12, R23, 0x7610, R12 ;  /* 0x00007610170c7816 */ /* 0x000fe4000000000c */
[----:B------:R-:W-:-:S07]  /*4050*/  SEL R29, R29, R24, !P3 ;  /* 0x000000181d1d7207 */ /* 0x000fce0005800000 */
.L_x_41:
[----:B------:R-:W-:Y:S01]  /*4060*/  LOP3.LUT P0, RZ, R12, 0xff, RZ, 0xc0, !PT ;  /* 0x000000ff0cff7812 */ /* 0x000fe2000780c0ff */
[----:B------:R-:W-:-:S04]  /*4070*/  UIMAD.WIDE.U32 UR6, UR5, 0x38e38e39, URZ ;  /* 0x38e38e39050678a5 */ /* 0x000fc8000f8e003f */
[----:B------:R-:W-:-:S04]  /*4080*/  USHF.R.U32.HI UR6, URZ, 0x2, UR7 ;  /* 0x000000023f067899 */ /* 0x000fc80008011607 */
[----:B------:R-:W-:-:S04]  /*4090*/  UIMAD UR5, UR6, -0x12, UR5 ;  /* 0xffffffee060578a4 */ /* 0x000fc8000f8e0205 */
[----:B------:R-:W-:Y:S08]  /*40a0*/  @P0 BRA `(.L_x_44) ;  /* 0xffffffd400640947 */ /* 0x000ff0000383ffff */
[----:B------:R-:W-:Y:S05]  /*40b0*/  EXIT ;  /* 0x000000000000794d */ /* 0x000fea0003800000 */
.L_x_8:
        /* <DEDUP_REMOVED lines=26> */
.L_x_46:
[----:B------:R-:W0:Y:S01]  /*4260*/  LDC.64 R24, c[0x0][0x640] ;  /* 0x00019000ff187b82 */ /* 0x000e220000000a00 */
[-CC-:B------:R-:W-:Y:S01]  /*4270*/  SHF.R.U64 R19, R14, R18.reuse, R15.reuse ;  /* 0x000000120e137219 */ /* 0x180fe2000000120f */
[----:B------:R-:W-:Y:S01]  /*4280*/  IMAD.MOV.U32 R28, RZ, RZ, 0x1 ;  /* 0x00000001ff1c7424 */ /* 0x000fe200078e00ff */
[----:B------:R-:W-:Y:S02]  /*4290*/  SHF.R.U32.HI R2, RZ, R18, R15 ;  /* 0x00000012ff027219 */ /* 0x000fe4000001160f */
[----:B------:R-:W-:-:S03]  /*42a0*/  IADD3 R13, P0, RZ, -R19, RZ ;  /* 0x80000013ff0d7210 */ /* 0x000fc60007f1e0ff */
[----:B------:R-:W1:Y:S02]  /*42b0*/  LDC R14, c[0x0][0x618] ;  /* 0x00018600ff0e7b82 */ /* 0x000e640000000800 */
[----:B------:R-:W-:-:S04]  /*42c0*/  IMAD.X R3, RZ, RZ, ~R2, P0 ;  /* 0x000000ffff037224 */ /* 0x000fc800000e0e02 */
[-C--:B------:R-:W-:Y:S02]  /*42d0*/  IMAD R12, R3, R20.reuse, RZ ;  /* 0x00000014030c7224 */ /* 0x080fe400078e02ff */
[----:B------:R-:W2:Y:S01]  /*42e0*/  LDC R18, c[0x0][0x608] ;  /* 0x00018200ff127b82 */ /* 0x000ea20000000800 */
[----:B------:R-:W-:-:S04]  /*42f0*/  IMAD.WIDE.U32 R2, R13, R20, R8 ;  /* 0x000000140d027225 */ /* 0x000fc800078e0008 */
[----:B------:R-:W-:Y:S02]  /*4300*/  IMAD R13, R13, R21, R12 ;  /* 0x000000150d0d7224 */ /* 0x000fe400078e020c */
[----:B------:R-:W-:Y:S01]  /*4310*/  IMAD.MOV.U32 R12, RZ, RZ, -0x1 ;  /* 0xffffffffff0c7424 */ /* 0x000fe200078e00ff */
        /* <DEDUP_REMOVED lines=28> */
.L_x_47:
[----:B-1----:R-:W-:Y:S01]  /*44e0*/  SHF.R.U64 R3, R2, R26, R3 ;  /* 0x0000001a02037219 */ /* 0x002fe20000001203 */
[----:B0-----:R-:W-:Y:S01]  /*44f0*/  VIADD R13, R20, 0xffffffff ;  /* 0xffffffff140d7836 */ /* 0x001fe20000000000 */
[----:B------:R-:W-:Y:S01]  /*4500*/  SHF.L.U32 R28, R28, R23, RZ ;  /* 0x000000171c1c7219 */ /* 0x000fe200000006ff */
[----:B------:R-:W-:Y:S01]  /*4510*/  @P3 IMAD R5, R7, R22, R10 ;  /* 0x0000001607053224 */ /* 0x000fe200078e020a */
[----:B------:R-:W-:Y:S01]  /*4520*/  LOP3.LUT R2, R21, R30, RZ, 0xc0, !PT ;  /* 0x0000001e15027212 */ /* 0x000fe200078ec0ff */
[----:B------:R-:W-:Y:S02]  /*4530*/  IMAD.MOV R11, RZ, RZ, -R3 ;  /* 0x000000ffff0b7224 */ /* 0x000fe400078e0a03 */
[----:B------:R-:W-:Y:S02]  /*4540*/  IMAD.MOV.U32 R7, RZ, RZ, 0x1 ;  /* 0x00000001ff077424 */ /* 0x000fe400078e00ff */
[----:B------:R-:W-:Y:S01]  /*4550*/  IMAD R10, R28, R3, R2 ;  /* 0x000000031c0a7224 */ /* 0x000fe200078e0202 */
[----:B------:R-:W-:Y:S01]  /*4560*/  LOP3.LUT R3, R16, R13, RZ, 0xc0, !PT ;  /* 0x0000000d10037212 */ /* 0x000fe200078ec0ff */
[----:B--2---:R-:W-:-:S02]  /*4570*/  IMAD R2, R11, R27, R18 ;  /* 0x0000001b0b027224 */ /* 0x004fc400078e0212 */
[----:B---3--:R-:W-:Y:S02]  /*4580*/  IMAD R5, R10, R29, R5 ;  /* 0x0000001d0a057224 */ /* 0x008fe400078e0205 */
[--C-:B------:R-:W-:Y:S01]  /*4590*/  IMAD R18, R2, R20, R3.reuse ;  /* 0x0000001402127224 */ /* 0x100fe200078e0203 */
[----:B------:R-:W-:Y:S01]  /*45a0*/  PRMT R3, R7, 0x7610, R3 ;  /* 0x0000761007037816 */ /* 0x000fe20000000003 */
[----:B------:R-:W-:-:S03]  /*45b0*/  IMAD.MOV.U32 R17, RZ, RZ, R19 ;  /* 0x000000ffff117224 */ /* 0x000fc600078e0013 */
[----:B------:R-:W-:Y:S02]  /*45c0*/  SEL R2, R18, R5, !P3 ;  /* 0x0000000512027207 */ /* 0x000fe40005800000 */
[----:B------:R-:W-:-:S07]  /*45d0*/  SEL R18, R5, R18, !P3 ;  /* 0x0000001205127207 */ /* 0x000fce0005800000 */
.L_x_45:
[----:B------:R-:W-:-:S08]  /*45e0*/  NOP ;  /* 0x0000000000007918 */ /* 0x000fd00000000000 */
[----:B------:R-:W0:-:S00]  /*45f0*/  USETMAXREG.DEALLOC.CTAPOOL 0x28 ;  /* 0x00000028000079c8 */ /* 0x000e0000080e0500 */
[----:B0-----:R-:W-:-:S13]  /*4600*/  ISETP.NE.AND P0, PT, R4, RZ, PT ;  /* 0x000000ff0400720c */ /* 0x001fda0003f05270 */
[----:B------:R-:W-:Y:S05]  /*4610*/  @P0 EXIT ;  /* 0x000000000000094d */ /* 0x000fea0003800000 */
[----:B------:R-:W-:Y:S01]  /*4620*/  LOP3.LUT P0, RZ, R3, 0xff, RZ, 0xc0, !PT ;  /* 0x000000ff03ff7812 */ /* 0x000fe2000780c0ff */
[----:B------:R-:W-:Y:S02]  /*4630*/  IMAD.MOV.U32 R7, RZ, RZ, 0x1 ;  /* 0x00000001ff077424 */ /* 0x000fe400078e00ff */
[----:B------:R-:W-:-:S10]  /*4640*/  IMAD.MOV.U32 R15, RZ, RZ, RZ ;  /* 0x000000ffff0f7224 */ /* 0x000fd400078e00ff */
[----:B------:R-:W-:Y:S05]  /*4650*/  @!P0 BRA `(.L_x_48) ;  /* 0x0000000c00288947 */ /* 0x000fea0003800000 */
[----:B------:R-:W0:Y:S01]  /*4660*/  LDC R3, c[0x0][0x28c] ;  /* 0x0000a300ff037b82 */ /* 0x000e220000000800 */
[----:B------:R-:W1:Y:S01]  /*4670*/  S2R R12, SR_CgaCtaId ;  /* 0x00000000000c7919 */ /* 0x000e620000008800 */
[----:B------:R-:W-:Y:S01]  /*4680*/  ULDC UR5, c[0x0][0x658] ;  /* 0x0001960000057ab9 */ /* 0x000fe20000000800 */
[----:B------:R-:W-:Y:S01]  /*4690*/  UMOV UR6, 0xffffffff ;  /* 0xffffffff00067882 */ /* 0x000fe20000000000 */
[----:B------:R-:W-:Y:S01]  /*46a0*/  BSSY B0, `(.L_x_48) ;  /* 0x00000c5000007945 */ /* 0x000fe20003800000 */
[----:B------:R-:W-:Y:S01]  /*46b0*/  USHF.L.U32 UR6, UR6, UR5, URZ ;  /* 0x0000000506067299 */ /* 0x000fe2000800063f */
[----:B------:R-:W-:Y:S01]  /*46c0*/  IMAD.MOV.U32 R16, RZ, RZ, 0x1 ;  /* 0x00000001ff107424 */ /* 0x000fe200078e00ff */
[----:B------:R-:W-:Y:S01]  /*46d0*/  LOP3.LUT R14, R6, 0x2, RZ, 0xfc, !PT ;  /* 0x00000002060e7812 */ /* 0x000fe200078efcff */
[----:B------:R-:W-:Y:S01]  /*46e0*/  IMAD.MOV.U32 R7, RZ, RZ, 0x1 ;  /* 0x00000001ff077424 */ /* 0x000fe200078e00ff */
[----:B------:R-:W-:Y:S01]  /*46f0*/  ULDC UR4, c[0x0][0x600] ;  /* 0x0001800000047ab9 */ /* 0x000fe20000000800 */
[----:B------:R-:W-:Y:S01]  /*4700*/  IMAD.MOV.U32 R15, RZ, RZ, RZ ;  /* 0x000000ffff0f7224 */ /* 0x000fe200078e00ff */
[----:B------:R-:W-:Y:S01]  /*4710*/  UMOV UR7, 0x1 ;  /* 0x0000000100077882 */ /* 0x000fe20000000000 */
[----:B------:R-:W-:-:S02]  /*4720*/  UIADD3 UR18, UR4, -0x1, URZ ;  /* 0xffffffff04127890 */ /* 0x000fc4000fffe03f */
[----:B------:R-:W-:Y:S02]  /*4730*/  USHF.L.U32 UR20, UR7, UR5, URZ ;  /* 0x0000000507147299 */ /* 0x000fe4000800063f */
[----:B------:R-:W-:Y:S01]  /*4740*/  ULOP3.LUT UR19, URZ, UR6, URZ, 0x33, !UPT ;  /* 0x000000063f137292 */ /* 0x000fe2000f8e333f */
[----:B------:R-:W-:Y:S01]  /*4750*/  ULDC.64 UR22, c[0x0][0x198] ;  /* 0x0000660000167ab9 */ /* 0x000fe20000000a00 */
[----:B0-----:R-:W-:-:S05]  /*4760*/  VIADD R3, R3, 0x1f ;  /* 0x0000001f03037836 */ /* 0x001fca0000000000 */
[----:B------:R-:W-:-:S04]  /*4770*/  SHF.R.S32.HI R4, RZ, 0x1f, R3 ;  /* 0x0000001fff047819 */ /* 0x000fc80000011403 */
[----:B------:R-:W-:Y:S01]  /*4780*/  LEA.HI R4, R4, R3, RZ, 0x5 ;  /* 0x0000000304047211 */ /* 0x000fe200078f28ff */
[C---:B-1----:R-:W-:Y:S02]  /*4790*/  IMAD.SHL.U32 R11, R12.reuse, 0x4, RZ ;  /* 0x000000040c0b7824 */ /* 0x042fe400078e00ff */
[----:B------:R-:W-:Y:S01]  /*47a0*/  IMAD.SHL.U32 R12, R12, 0x80, RZ ;  /* 0x000000800c0c7824 */ /* 0x000fe200078e00ff */
[----:B------:R-:W-:Y:S02]  /*47b0*/  SHF.R.S32.HI R10, RZ, 0x5, R4 ;  /* 0x00000005ff0a7819 */ /* 0x000fe40000011404 */
[----:B------:R-:W-:Y:S02]  /*47c0*/  LOP3.LUT R11, R11, 0x4, RZ, 0xc0, !PT ;  /* 0x000000040b0b7812 */ /* 0x000fe400078ec0ff */
[----:B------:R-:W-:Y:S01]  /*47d0*/  LOP3.LUT R12, R12, 0x80, RZ, 0xc0, !PT ;  /* 0x000000800c0c7812 */ /* 0x000fe200078ec0ff */
[----:B------:R-:W-:-:S07]  /*47e0*/  VIADD R13, R10, 0x1 ;  /* 0x000000010a0d7836 */ /* 0x000fce0000000000 */
.L_x_59:
[----:B------:R-:W-:-:S03]  /*47f0*/  UMOV UR4, 0xffffffff ;  /* 0xffffffff00047882 */ /* 0x000fc60000000000 */
[----:B------:R-:W-:Y:S05]  /*4800*/  BRA.DIV UR4, `(.L_x_49) ;  /* 0x0000001604a47947 */ /* 0x000fea000b800000 */
[----:B------:R-:W-:-:S13]  /*4810*/  ELECT P0, URZ, PT ;  /* 0x00000000003f782f */ /* 0x000fda0003800000 */
.L_x_84:
[----:B------:R-:W0:Y:S01]  /*4820*/  LDC R3, c[0x0][0x28c] ;  /* 0x0000a300ff037b82 */ /* 0x000e220000000800 */
[----:B------:R-:W-:Y:S01]  /*4830*/  BSSY B1, `(.L_x_50) ;  /* 0x0000038000017945 */ /* 0x000fe20003800000 */
[----:B0-----:R-:W-:-:S13]  /*4840*/  ISETP.LT.OR P0, PT, R3, 0x1, !P0 ;  /* 0x000000010300780c */ /* 0x001fda0004701670 */
[----:B------:R-:W-:Y:S05]  /*4850*/  @P0 BRA `(.L_x_51) ;  /* 0x0000000000d40947 */ /* 0x000fea0003800000 */
[----:B------:R-:W-:Y:S02]  /*4860*/  IMAD R19, R2, 0x8, R11 ;  /* 0x0000000802137824 */ /* 0x000fe400078e020b */
[----:B------:R-:W-:Y:S02]  /*4870*/  IMAD R20, R18, 0x180, RZ ;  /* 0x0000018012147824 */ /* 0x000fe400078e02ff */
[----:B------:R-:W-:Y:S02]  /*4880*/  IMAD.MOV.U32 R23, RZ, RZ, RZ ;  /* 0x000000ffff177224 */ /* 0x000fe400078e00ff */
[----:B------:R-:W-:Y:S02]  /*4890*/  IMAD.MOV.U32 R2, RZ, RZ, R13 ;  /* 0x000000ffff027224 */ /* 0x000fe400078e000d */
[----:B------:R-:W-:Y:S02]  /*48a0*/  IMAD.MOV.U32 R3, RZ, RZ, R7 ;  /* 0x000000ffff037224 */ /* 0x000fe400078e0007 */
[----:B------:R-:W-:-:S07]  /*48b0*/  IMAD.MOV.U32 R5, RZ, RZ, R15 ;  /* 0x000000ffff057224 */ /* 0x000fce00078e000f */
.L_x_54:
[----:B------:R-:W0:Y:S01]  /*48c0*/  S2R R21, SR_CgaCtaId ;  /* 0x0000000000157919 */ /* 0x000e220000008800 */
[----:B------:R-:W-:Y:S02]  /*48d0*/  MOV R4, 0x400 ;  /* 0x0000040000047802 */ /* 0x000fe40000000f00 */
[----:B------:R-:W-:-:S13]  /*48e0*/  ISETP.NE.AND P1, PT, R0, RZ, PT ;  /* 0x000000ff0000720c */ /* 0x000fda0003f25270 */
[----:B------:R-:W1:Y:S01]  /*48f0*/  @!P1 LDC R18, c[0x0][0x500] ;  /* 0x00014000ff129b82 */ /* 0x000e620000000800 */
[----:B0-----:R-:W-:Y:S02]  /*4900*/  LEA R22, R21, R4, 0x18 ;  /* 0x0000000415167211 */ /* 0x001fe400078ec0ff */
[----:B------:R-:W-:-:S03]  /*4910*/  SHF.L.U32 R4, R3, 0x1f, RZ ;  /* 0x0000001f03047819 */ /* 0x000fc600000006ff */
[----:B------:R-:W-:-:S04]  /*4920*/  IMAD R21, R5, 0x8, R22 ;  /* 0x0000000805157824 */ /* 0x000fc800078e0216 */
[----:B------:R-:W0:Y:S02]  /*4930*/  SYNCS.PHASECHK.TRANS64.TRYWAIT P0, [R21+URZ+0x90], R4 ;  /* 0x00009004150075a7 */ /* 0x000e24000800017f */
[----:B01----:R-:W-:Y:S05]  /*4940*/  @!P0 BRA `(.L_x_52) ;  /* 0x0000001400748947 */ /* 0x003fea0003800000 */
.L_x_85:
[----:B0-----:R-:W-:Y:S01]  /*4950*/  PRMT R4, R14, 0x9910, RZ ;  /* 0x000099100e047816 */ /* 0x001fe200000000ff */
[----:B------:R0:W-:Y:S03]  /*4960*/  @!P1 SYNCS.ARRIVE.TRANS64 RZ, [R21+URZ], R18 ;  /* 0x0000001215ff99a7 */ /* 0x0001e6000800003f */
[----:B------:R-:W-:-:S13]  /*4970*/  ISETP.NE.AND P0, PT, R4, 0x2, PT ;  /* 0x000000020400780c */ /* 0x000fda0003f05270 */
[----:B0-----:R-:W-:Y:S05]  /*4980*/  @P0 BRA `(.L_x_53) ;  /* 0x0000000000040947 */ /* 0x001fea0003800000 */
[----:B------:R-:W-:Y:S01]  /*4990*/  BPT.TRAP 0x1 ;  /* 0x000000040000795c */ /* 0x000fe20000300000 */
.L_x_53:
[----:B------:R-:W-:Y:S01]  /*49a0*/  IMAD R4, R5, 0x3000, R22 ;  /* 0x0000300005047824 */ /* 0x000fe200078e0216 */
[----:B------:R-:W-:Y:S01]  /*49b0*/  R2UR UR17, R22 ;  /* 0x00000000161172ca */ /* 0x000fe200000e0000 */
[----:B------:R-:W-:Y:S01]  /*49c0*/  VIADD R2, R2, 0xffffffff ;  /* 0xffffffff02027836 */ /* 0x000fe20000000000 */
[----:B------:R-:W-:Y:S01]  /*49d0*/  R2UR UR9, R21 ;  /* 0x00000000150972ca */ /* 0x000fe200000e0000 */
[----:B------:R-:W-:Y:S01]  /*49e0*/  UIADD3 UR4, UP0, UR22, 0xf0, URZ ;  /* 0x000000f016047890 */ /* 0x000fe2000ff1e03f */
[----:B------:R-:W-:Y:S01]  /*49f0*/  R2UR UR5, R4 ;  /* 0x00000000040572ca */ /* 0x000fe200000e0000 */
[----:B------:R-:W-:Y:S01]  /*4a00*/  IMAD R4, R5, 0x100, R12 ;  /* 0x0000010005047824 */ /* 0x000fe200078e020c */
[----:B------:R-:W-:Y:S01]  /*4a10*/  R2UR UR11, R20 ;  /* 0x00000000140b72ca */ /* 0x000fe200000e0000 */
[----:B------:R-:W-:Y:S01]  /*4a20*/  UIADD3 UR24, UP1, UR22, 0x1f0, URZ ;  /* 0x000001f016187890 */ /* 0x000fe2000ff3e03f */
[----:B------:R-:W-:Y:S01]  /*4a30*/  R2UR UR10, R23 ;  /* 0x00000000170a72ca */ /* 0x000fe200000e0000 */
[----:B------:R-:W-:Y:S01]  /*4a40*/  VIADD R5, R5, 0x1 ;  /* 0x0000000105057836 */ /* 0x000fe20000000000 */
[----:B------:R-:W-:Y:S01]  /*4a50*/  R2UR UR8, R4 ;  /* 0x00000000040872ca */ /* 0x000fe200000e0000 */
[----:B------:R-:W-:Y:S01]  /*4a60*/  UIADD3.X UR25, URZ, UR23, URZ, UP1, !UPT ;  /* 0x000000173f197290 */ /* 0x000fe20008ffe43f */
[----:B------:R-:W-:Y:S01]  /*4a70*/  R2UR UR12, R17 ;  /* 0x00000000110c72ca */ /* 0x000fe200000e0000 */
[----:B------:R-:W-:Y:S01]  /*4a80*/  UMOV UR6, 0x0 ;  /* 0x0000000000067882 */ /* 0x000fe20000000000 */
[----:B------:R-:W-:Y:S01]  /*4a90*/  R2UR UR21, R19 ;  /* 0x00000000131572ca */ /* 0x000fe200000e0000 */
[----:B------:R-:W-:Y:S01]  /*4aa0*/  UMOV UR7, 0x10000000 ;  /* 0x1000000000077882 */ /* 0x000fe20000000000 */
[----:B------:R-:W-:Y:S01]  /*4ab0*/  ISETP.GT.AND P1, PT, R2, 0x1, PT ;  /* 0x000000010200780c */ /* 0x000fe20003f24270 */
[----:B------:R-:W-:Y:S01]  /*4ac0*/  UIADD3 UR16, UR5, 0x200, URZ ;  /* 0x0000020005107890 */ /* 0x000fe2000fffe03f */
[----:B------:R-:W-:Y:S01]  /*4ad0*/  ISETP.NE.AND P0, PT, R5, 0x12, PT ;  /* 0x000000120500780c */ /* 0x000fe20003f05270 */
[----:B------:R-:W-:Y:S01]  /*4ae0*/  UIADD3.X UR5, URZ, UR23, URZ, UP0, !UPT ;  /* 0x000000173f057290 */ /* 0x000fe200087fe43f */
[----:B------:R-:W-:Y:S01]  /*4af0*/  VIADD R23, R23, 0x20 ;  /* 0x0000002017177836 */ /* 0x000fe20000000000 */
[----:B------:R-:W-:Y:S01]  /*4b00*/  UMOV UR26, 0x30000 ;  /* 0x00030000001a7882 */ /* 0x000fe20000000000 */
[----:B------:R-:W-:Y:S01]  /*4b10*/  SEL R4, RZ, 0x1, P0 ;  /* 0x00000001ff047807 */ /* 0x000fe20000000000 */
[----:B------:R-:W-:Y:S01]  /*4b20*/  UIADD3 UR17, UR17, 0x36200, UR8 ;  /* 0x0003620011117890 */ /* 0x000fe2000fffe008 */
[----:B------:R-:W-:-:S02]  /*4b30*/  SEL R5, R5, RZ, P0 ;  /* 0x000000ff05057207 */ /* 0x000fc40000000000 */
[----:B------:R-:W-:Y:S01]  /*4b40*/  UMOV UR8, UR16 ;  /* 0x0000001000087c82 */ /* 0x000fe20008000000 */
[----:B------:R-:W-:Y:S01]  /*4b50*/  LOP3.LUT R3, R3, R4, RZ, 0x3c, !PT ;  /* 0x0000000403037212 */ /* 0x000fe200078e3cff */
[----:B------:R0:W-:Y:S02]  /*4b60*/  UTMALDG.3D [UR8], [UR4], desc[UR6] ;  /* 0x00000608040075b4 */ /* 0x0001e40008011000 */
[----:B0-----:R-:W-:Y:S01]  /*4b70*/  UMOV UR11, UR21 ;  /* 0x00000015000b7c82 */ /* 0x001fe20008000000 */
[----:B------:R-:W-:Y:S02]  /*4b80*/  UMOV UR8, UR17 ;  /* 0x0000001100087c82 */ /* 0x000fe40008000000 */
[----:B------:R0:W-:Y:S02]  /*4b90*/  UTMALDG.3D.MULTICAST [UR8], [UR24], UR26, desc[UR6] ;  /* 0x00000608180073b4 */ /* 0x0001e4000801181a */
[----:B0-----:R-:W-:Y:S05]  /*4ba0*/  @P1 BRA `(.L_x_54) ;  /* 0xfffffffc00441947 */ /* 0x001fea000383ffff */
.L_x_51:
[----:B------:R-:W-:Y:S05]  /*4bb0*/  BSYNC B1 ;  /* 0x0000000000017941 */ /* 0x000fea0003800000 */
.L_x_50:
[----:B------:R-:W-:Y:S01]  /*4bc0*/  LOP3.LUT P1, RZ, R16, 0xff, RZ, 0xc0, !PT ;  /* 0x000000ff10ff7812 */ /* 0x000fe2000782c0ff */
[C---:B------:R-:W-:Y:S01]  /*4bd0*/  IMAD.IADD R15, R10.reuse, 0x1, R15 ;  /* 0x000000010a0f7824 */ /* 0x040fe200078e020f */
[----:B------:R-:W-:Y:S01]  /*4be0*/  ULDC.64 UR4, c[0x0][0x650] ;  /* 0x0001940000047ab9 */ /* 0x000fe20000000a00 */
[C---:B------:R-:W-:Y:S01]  /*4bf0*/  ISETP.GE.U32.AND P2, PT, R10.reuse, 0x12, PT ;  /* 0x000000120a00780c */ /* 0x040fe20003f46070 */
[----:B------:R-:W-:Y:S01]  /*4c00*/  BSSY B1, `(.L_x_55) ;  /* 0x000006c000017945 */ /* 0x000fe20003800000 */
[----:B------:R-:W-:Y:S01]  /*4c10*/  IMAD.MOV.U32 R18, RZ, RZ, -0x1 ;  /* 0xffffffffff127424 */ /* 0x000fe200078e00ff */
[----:B------:R-:W-:Y:S01]  /*4c20*/  ISETP.GT.U32.AND P0, PT, R15, 0x11, PT ;  /* 0x000000110f00780c */ /* 0x000fe20003f04070 */
[----:B------:R-:W-:Y:S01]  /*4c30*/  IMAD.MOV.U32 R17, RZ, RZ, -0x1 ;  /* 0xffffffffff117424 */ /* 0x000fe200078e00ff */
[----:B------:R-:W-:Y:S02]  /*4c40*/  PRMT R16, RZ, 0x7610, R16 ;  /* 0x00007610ff107816 */ /* 0x000fe40000000010 */
[----:B------:R-:W-:-:S03]  /*4c50*/  ISETP.LT.U32.AND P0, PT, R10, 0x12, P0 ;  /* 0x000000120a00780c */ /* 0x000fc60000701070 */
[----:B------:R-:W0:Y:S01]  /*4c60*/  @P1 S2R R3, SR_CgaCtaId ;  /* 0x0000000000031919 */ /* 0x000e220000008800 */
[----:B------:R-:W-:-:S04]  /*4c70*/  @P1 MOV R2, 0x400 ;  /* 0x0000040000021802 */ /* 0x000fc80000000f00 */
[----:B0-----:R-:W-:Y:S01]  /*4c80*/  @P1 LEA R4, R3, R2, 0x18 ;  /* 0x0000000203041211 */ /* 0x001fe200078ec0ff */
[----:B------:R-:W-:Y:S01]  /*4c90*/  IMAD.WIDE.U32 R2, R15, 0x38e38e39, RZ ;  /* 0x38e38e390f027825 */ /* 0x000fe200078e00ff */
[----:B------:R-:W-:Y:S02]  /*4ca0*/  SEL R2, RZ, 0x1, !P0 ;  /* 0x00000001ff027807 */ /* 0x000fe40004000000 */
[----:B------:R0:W-:Y:S01]  /*4cb0*/  @P1 SYNCS.ARRIVE.TRANS64.A1T0 RZ, [R4+URZ+0x138], RZ ;  /* 0x000138ff04ff19a7 */ /* 0x0001e2000810003f */
[----:B------:R-:W-:Y:S02]  /*4cc0*/  IADD3 R8, P1, R8, UR14, RZ ;  /* 0x0000000e08087c10 */ /* 0x000fe4000ff3e0ff */
[----:B------:R-:W-:Y:S01]  /*4cd0*/  LOP3.LUT R7, R7, R2, RZ, 0x3c, !PT ;  /* 0x0000000207077212 */ /* 0x000fe200078e3cff */
[----:B------:R-:W-:Y:S01]  /*4ce0*/  IMAD.MOV.U32 R2, RZ, RZ, -0x1 ;  /* 0xffffffffff027424 */ /* 0x000fe200078e00ff */
[----:B------:R-:W-:Y:S02]  /*4cf0*/  IADD3.X R9, R9, UR13, RZ, P1, !PT ;  /* 0x0000000d09097c10 */ /* 0x000fe40008ffe4ff */
[----:B------:R-:W-:-:S02]  /*4d00*/  ISETP.GE.U32.AND P0, PT, R8, UR4, PT ;  /* 0x0000000408007c0c */ /* 0x000fc4000bf06070 */
[----:B0-----:R-:W-:Y:S02]  /*4d10*/  SHF.R.U32.HI R4, RZ, 0x2, R3 ;  /* 0x00000002ff047819 */ /* 0x001fe40000011603 */
[----:B------:R-:W-:Y:S02]  /*4d20*/  ISETP.GE.U32.AND.EX P0, PT, R9, UR5, PT, P0 ;  /* 0x0000000509007c0c */ /* 0x000fe4000bf06100 */
[----:B------:R-:W-:Y:S01]  /*4d30*/  @P2 LOP3.LUT R7, R7, 0x1, R4, 0x78, !PT ;  /* 0x0000000107072812 */ /* 0x000fe200078e7804 */
[----:B------:R-:W-:Y:S01]  /*4d40*/  IMAD R15, R4, -0x12, R15 ;  /* 0xffffffee040f7824 */ /* 0x000fe200078e020f */
[----:B------:R-:W-:-:S09]  /*4d50*/  PRMT R3, RZ, 0x7610, R3 ;  /* 0x00007610ff037816 */ /* 0x000fd20000000003 */
[----:B------:R-:W-:Y:S05]  /*4d60*/  @P0 BRA `(.L_x_56) ;  /* 0x0000000400540947 */ /* 0x000fea0003800000 */
[----:B------:R-:W0:Y:S01]  /*4d70*/  S2R R18, SR_CTAID.X ;  /* 0x0000000000127919 */ /* 0x000e220000002500 */
[----:B------:R-:W-:Y:S01]  /*4d80*/  ULDC.64 UR4, c[0x0][0x628] ;  /* 0x00018a0000047ab9 */ /* 0x000fe20000000a00 */
[----:B------:R-:W-:Y:S01]  /*4d90*/  ULDC UR7, c[0x0][0x630] ;  /* 0x00018c0000077ab9 */ /* 0x000fe20000000800 */
[----:B------:R-:W-:Y:S01]  /*4da0*/  ISETP.NE.U32.AND P0, PT, RZ, UR4, PT ;  /* 0x00000004ff007c0c */ /* 0x000fe2000bf05070 */
[----:B------:R-:W1:Y:S01]  /*4db0*/  S2R R19, SR_CTAID.Y ;  /* 0x0000000000137919 */ /* 0x000e620000002600 */
[----:B------:R-:W-:Y:S01]  /*4dc0*/  ULDC UR8, c[0x0][0x150] ;  /* 0x0000540000087ab9 */ /* 0x000fe20000000800 */
[----:B------:R-:W-:Y:S01]  /*4dd0*/  IMAD.MOV.U32 R2, RZ, RZ, R8 ;  /* 0x000000ffff027224 */ /* 0x000fe200078e0008 */
[----:B------:R-:W-:Y:S01]  /*4de0*/  ISETP.NE.AND.EX P0, PT, RZ, UR5, PT, P0 ;  /* 0x00000005ff007c0c */ /* 0x000fe2000bf05300 */
[----:B------:R-:W-:Y:S01]  /*4df0*/  IMAD.MOV.U32 R3, RZ, RZ, R9 ;  /* 0x000000ffff037224 */ /* 0x000fe200078e0009 */
[----:B0-----:R-:W-:-:S11]  /*4e00*/  I2FP.F32.U32 R20, R18 ;  /* 0x0000001200147245 */ /* 0x001fd60000201000 */
[----:B------:R-:W-:Y:S05]  /*4e10*/  @!P0 BRA `(.L_x_57) ;  /* 0x0000000000288947 */ /* 0x000fea0003800000 */
[----:B------:R-:W-:Y:S02]  /*4e20*/  ULDC UR6, c[0x0][0x634] ;  /* 0x00018d0000067ab9 */ /* 0x000fe40000000800 */
[----:B------:R-:W-:-:S05]  /*4e30*/  IADD3 R3, P0, R8, UR6, RZ ;  /* 0x0000000608037c10 */ /* 0x000fca000ff1e0ff */
[----:B------:R-:W-:-:S04]  /*4e40*/  IMAD.X R17, RZ, RZ, R9, P0 ;  /* 0x000000ffff117224 */ /* 0x000fc800000e0609 */
[----:B------:R-:W-:-:S04]  /*4e50*/  IMAD.WIDE.U32 R4, R17, UR4, RZ ;  /* 0x0000000411047c25 */ /* 0x000fc8000f8e00ff */
[----:B------:R-:W-:-:S04]  /*4e60*/  IMAD.WIDE.U32 R4, P0, R3, UR5, R4 ;  /* 0x0000000503047c25 */ /* 0x000fc8000f800004 */
[----:B------:R-:W-:-:S04]  /*4e70*/  IMAD.WIDE.U32 R2, R3, UR4, RZ ;  /* 0x0000000403027c25 */ /* 0x000fc8000f8e00ff */
[----:B------:R-:W-:Y:S01]  /*4e80*/  IMAD.MOV.U32 R2, RZ, RZ, R5 ;  /* 0x000000ffff027224 */ /* 0x000fe200078e0005 */
[----:B------:R-:W-:Y:S01]  /*4e90*/  IADD3 RZ, P1, R3, R4, RZ ;  /* 0x0000000403ff7210 */ /* 0x000fe20007f3e0ff */
[----:B------:R-:W-:-:S04]  /*4ea0*/  IMAD.X R3, RZ, RZ, RZ, P0 ;  /* 0x000000ffff037224 */ /* 0x000fc800000e06ff */
[----:B------:R-:W-:-:S08]  /*4eb0*/  IMAD.WIDE.U32.X R2, R17, UR5, R2, P1 ;  /* 0x0000000511027c25 */ /* 0x000fd000088e0402 */
.L_x_57:
[--C-:B------:R-:W-:Y:S01]  /*4ec0*/  SHF.R.U64 R17, R2, UR7, R3.reuse ;  /* 0x0000000702117c19 */ /* 0x100fe20008001203 */
[----:B------:R-:W-:Y:S01]  /*4ed0*/  FMUL R20, R20, UR8 ;  /* 0x0000000814147c20 */ /* 0x000fe20008400000 */
[----:B------:R-:W-:Y:S01]  /*4ee0*/  SHF.R.U32.HI R2, RZ, UR7, R3 ;  /* 0x00000007ff027c19 */ /* 0x000fe20008011603 */
[----:B------:R-:W0:Y:S01]  /*4ef0*/  LDC R23, c[0x0][0x144] ;  /* 0x00005100ff177b82 */ /* 0x000e220000000800 */
[----:B------:R-:W-:Y:S01]  /*4f00*/  IADD3 R21, P0, RZ, -R17, RZ ;  /* 0x80000011ff157210 */ /* 0x000fe20007f1e0ff */
[----:B------:R-:W-:Y:S01]  /*4f10*/  ULDC UR6, c[0x0][0x154] ;  /* 0x0000550000067ab9 */ /* 0x000fe20000000800 */
[----:B-1----:R-:W-:Y:S01]  /*4f20*/  I2FP.F32.U32 R3, R19 ;  /* 0x0000001300037245 */ /* 0x002fe20000201000 */
[----:B------:R-:W1:Y:S01]  /*4f30*/  F2I.U32.TRUNC.NTZ R20, R20 ;  /* 0x0000001400147305 */ /* 0x000e62000020f000 */
[----:B------:R-:W-:Y:S01]  /*4f40*/  ULDC.64 UR4, c[0x0][0x620] ;  /* 0x0001880000047ab9 */ /* 0x000fe20000000a00 */
[----:B------:R-:W-:Y:S02]  /*4f50*/  IMAD.X R2, RZ, RZ, ~R2, P0 ;  /* 0x000000ffff027224 */ /* 0x000fe400000e0e02 */
[----:B------:R-:W-:Y:S01]  /*4f60*/  FMUL R4, R3, UR6 ;  /* 0x0000000603047c20 */ /* 0x000fe20008400000 */
[----:B------:R-:W2:Y:S01]  /*4f70*/  LDC R22, c[0x0][0x148] ;  /* 0x00005200ff167b82 */ /* 0x000ea20000000800 */
[----:B------:R-:W-:Y:S01]  /*4f80*/  IMAD R2, R2, UR4, RZ ;  /* 0x0000000402027c24 */ /* 0x000fe2000f8e02ff */
[----:B------:R-:W-:Y:S01]  /*4f90*/  ULDC.64 UR6, c[0x0][0x640] ;  /* 0x0001900000067ab9 */ /* 0x000fe20000000a00 */
[----:B------:R-:W-:Y:S01]  /*4fa0*/  IMAD.MOV.U32 R3, RZ, RZ, R9 ;  /* 0x000000ffff037224 */ /* 0x000fe200078e0009 */
[----:B------:R-:W-:Y:S01]  /*4fb0*/  ISETP.NE.U32.AND P0, PT, RZ, UR6, PT ;  /* 0x00000006ff007c0c */ /* 0x000fe2000bf05070 */
[----:B------:R-:W3:Y:S01]  /*4fc0*/  F2I.U32.TRUNC.NTZ R4, R4 ;  /* 0x0000000400047305 */ /* 0x000ee2000020f000 */
[----:B------:R-:W-:-:S02]  /*4fd0*/  IMAD R5, R21, UR5, R2 ;  /* 0x0000000515057c24 */ /* 0x000fc4000f8e0202 */
[----:B------:R-:W-:Y:S01]  /*4fe0*/  IMAD.MOV.U32 R2, RZ, RZ, R8 ;  /* 0x000000ffff027224 */ /* 0x000fe200078e0008 */
[----:B------:R-:W-:Y:S01]  /*4ff0*/  ISETP.NE.AND.EX P0, PT, RZ, UR7, PT, P0 ;  /* 0x00000007ff007c0c */ /* 0x000fe2000bf05300 */
[----:B-1----:R-:W-:Y:S02]  /*5000*/  IMAD.MOV R20, RZ, RZ, -R20 ;  /* 0x000000ffff147224 */ /* 0x002fe400078e0a14 */
[----:B------:R-:W-:Y:S01]  /*5010*/  IMAD.WIDE.U32 R2, R21, UR4, R2 ;  /* 0x0000000415027c25 */ /* 0x000fe2000f8e0002 */
[----:B------:R-:W-:-:S03]  /*5020*/  ULDC UR4, c[0x0][0x618] ;  /* 0x0001860000047ab9 */ /* 0x000fc60000000800 */
[----:B------:R-:W-:Y:S02]  /*5030*/  IMAD.IADD R3, R3, 0x1, R5 ;  /* 0x0000000103037824 */ /* 0x000fe400078e0205 */
[----:B0-----:R-:W-:-:S03]  /*5040*/  IMAD R18, R23, R20, R18 ;  /* 0x0000001417127224 */ /* 0x001fc600078e0212 */
[--C-:B------:R-:W-:Y:S01]  /*5050*/  SHF.R.U64 R20, R2, UR4, R3.reuse ;  /* 0x0000000402147c19 */ /* 0x100fe20008001203 */
[----:B---3--:R-:W-:Y:S01]  /*5060*/  IMAD.MOV R2, RZ, RZ, -R4 ;  /* 0x000000ffff027224 */ /* 0x008fe200078e0a04 */
[----:B------:R-:W-:Y:S01]  /*5070*/  SHF.R.U32.HI R3, RZ, UR4, R3 ;  /* 0x00000004ff037c19 */ /* 0x000fe20008011603 */
[----:B------:R-:W-:Y:S02]  /*5080*/  ULDC UR4, c[0x0][0x608] ;  /* 0x0001820000047ab9 */ /* 0x000fe40000000800 */
[----:B--2---:R-:W-:Y:S01]  /*5090*/  @P3 IMAD R18, R22, R2, R19 ;  /* 0x0000000216123224 */ /* 0x004fe200078e0213 */
[--C-:B------:R-:W-:Y:S02]  /*50a0*/  SHF.R.U64 R22, R20, UR4, R3.reuse ;  /* 0x0000000414167c19 */ /* 0x100fe40008001203 */
[----:B------:R-:W-:Y:S01]  /*50b0*/  SHF.R.U32.HI R3, RZ, UR4, R3 ;  /* 0x00000004ff037c19 */ /* 0x000fe20008011603 */
[----:B------:R-:W-:-:S03]  /*50c0*/  ULDC UR4, c[0x0][0x658] ;  /* 0x0001960000047ab9 */ /* 0x000fc60000000800 */
[--C-:B------:R-:W-:Y:S02]  /*50d0*/  SHF.R.U64 R19, R22, UR4, R3.reuse ;  /* 0x0000000416137c19 */ /* 0x100fe40008001203 */
[----:B------:R-:W-:-:S03]  /*50e0*/  SHF.R.U32.HI R21, RZ, UR4, R3 ;  /* 0x00000004ff157c19 */ /* 0x000fc60008011603 */
[----:B------:R-:W-:Y:S02]  /*50f0*/  IMAD.MOV.U32 R4, RZ, RZ, R19 ;  /* 0x000000ffff047224 */ /* 0x000fe400078e0013 */
[----:B------:R-:W-:Y:S01]  /*5100*/  IMAD.MOV.U32 R3, RZ, RZ, R21 ;  /* 0x000000ffff037224 */ /* 0x000fe200078e0015 */
[----:B------:R-:W-:Y:S06]  /*5110*/  @!P0 BRA `(.L_x_58) ;  /* 0x00000000002c8947 */ /* 0x000fec0003800000 */
        /* <DEDUP_REMOVED lines=9> */
[----:B------:R-:W-:-:S04]  /*51b0*/  IMAD.WIDE.U32.X R2, R21, UR7, R2, P1 ;  /* 0x0000000715027c25 */ /* 0x000fc800088e0402 */
[----:B------:R-:W-:-:S07]  /*51c0*/  IMAD.MOV.U32 R4, RZ, RZ, R2 ;  /* 0x000000ffff047224 */ /* 0x000fce00078e0002 */
.L_x_58:
[----:B------:R-:W-:Y:S01]  /*51d0*/  ULDC UR4, c[0x0][0x648] ;  /* 0x0001920000047ab9 */ /* 0x000fe20000000800 */
[----:B------:R-:W-:Y:S01]  /*51e0*/  LOP3.LUT R2, R22, UR19, RZ, 0xc0, !PT ;  /* 0x0000001316027c12 */ /* 0x000fe2000f8ec0ff */
[----:B------:R-:W-:Y:S01]  /*51f0*/  ULDC UR5, c[0x0][0x610] ;  /* 0x0001840000057ab9 */ /* 0x000fe20000000800 */
[----:B------:R-:W-:Y:S01]  /*5200*/  SHF.R.U64 R3, R4, UR4, R3 ;  /* 0x0000000404037c19 */ /* 0x000fe20008001203 */
[----:B------:R-:W-:Y:S01]  /*5210*/  ULDC UR4, c[0x0][0x638] ;  /* 0x00018e0000047ab9 */ /* 0x000fe20000000800 */
[----:B------:R-:W-:-:S03]  /*5220*/  LOP3.LUT R20, R20, UR18, RZ, 0xc0, !PT ;  /* 0x0000001214147c12 */ /* 0x000fc6000f8ec0ff */
[----:B------:R-:W-:Y:S02]  /*5230*/  IMAD.MOV R4, RZ, RZ, -R3 ;  /* 0x000000ffff047224 */ /* 0x000fe400078e0a03 */
[----:B------:R-:W-:Y:S02]  /*5240*/  IMAD R3, R3, UR20, R2 ;  /* 0x0000001403037c24 */ /* 0x000fe4000f8e0202 */
[----:B------:R-:W-:Y:S01]  /*5250*/  IMAD R19, R4, UR4, R19 ;  /* 0x0000000404137c24 */ /* 0x000fe2000f8e0213 */
[----:B------:R-:W-:Y:S01]  /*5260*/  ULDC UR4, c[0x0][0x600] ;  /* 0x0001800000047ab9 */ /* 0x000fe20000000800 */
[----:B------:R-:W-:Y:S02]  /*5270*/  IMAD R18, R3, UR5, R18 ;  /* 0x0000000503127c24 */ /* 0x000fe4000f8e0212 */
[----:B------:R-:W-:Y:S02]  /*5280*/  IMAD R19, R19, UR4, R20 ;  /* 0x0000000413137c24 */ /* 0x000fe4000f8e0214 */
[----:B------:R-:W-:-:S03]  /*5290*/  IMAD.MOV.U32 R3, RZ, RZ, 0x1 ;  /* 0x00000001ff037424 */ /* 0x000fc600078e00ff */
[----:B------:R-:W-:Y:S02]  /*52a0*/  SEL R2, R19, R18, !P3 ;  /* 0x0000001213027207 */ /* 0x000fe40005800000 */
[----:B------:R-:W-:-:S07]  /*52b0*/  SEL R18, R18, R19, !P3 ;  /* 0x0000001312127207 */ /* 0x000fce0005800000 */
.L_x_56:
[----:B------:R-:W-:Y:S05]  /*52c0*/  BSYNC B1 ;  /* 0x0000000000017941 */ /* 0x000fea0003800000 */
.L_x_55:
[----:B------:R-:W-:-:S13]  /*52d0*/  LOP3.LUT P0, RZ, R3, 0xff, RZ, 0xc0, !PT ;  /* 0x000000ff03ff7812 */ /* 0x000fda000780c0ff */
[----:B------:R-:W-:Y:S05]  /*52e0*/  @P0 BRA `(.L_x_59) ;  /* 0xfffffff400400947 */ /* 0x000fea000383ffff */
[----:B------:R-:W-:Y:S05]  /*52f0*/  BSYNC B0 ;  /* 0x0000000000007941 */ /* 0x000fea0003800000 */
.L_x_48:
[----:B------:R-:W-:-:S03]  /*5300*/  UMOV UR4, 0xffffffff ;  /* 0xffffffff00047882 */ /* 0x000fc60000000000 */
[----:B------:R-:W-:Y:S05]  /*5310*/  BRA.DIV UR4, `(.L_x_60) ;  /* 0x0000000e04147947 */ /* 0x000fea000b800000 */
[----:B------:R-:W-:-:S13]  /*5320*/  ELECT P0, URZ, PT ;  /* 0x00000000003f782f */ /* 0x000fda0003800000 */
.L_x_88:
[----:B------:R-:W-:Y:S04]  /*5330*/  BSSY B0, `(.L_x_61) ;  /* 0x00000a9000007945 */ /* 0x000fe80003800000 */
[----:B------:R-:W-:Y:S05]  /*5340*/  @!P0 BRA `(.L_x_62) ;  /* 0x00000008009c8947 */ /* 0x000fea0003800000 */
[----:B------:R-:W-:-:S04]  /*5350*/  LOP3.LUT R6, R6, 0x2, RZ, 0xfc, !PT ;  /* 0x0000000206067812 */ /* 0x000fc800078efcff */
[----:B------:R-:W-:-:S13]  /*5360*/  ISETP.NE.AND P0, PT, R6, 0x3, PT ;  /* 0x000000030600780c */ /* 0x000fda0003f05270 */
[----:B------:R-:W-:Y:S05]  /*5370*/  @!P0 BRA `(.L_x_63) ;  /* 0x0000000000048947 */ /* 0x000fea0003800000 */
[----:B------:R-:W-:Y:S01]  /*5380*/  BPT.TRAP 0x1 ;  /* 0x000000040000795c */ /* 0x000fe20000300000 */
.L_x_63:
[----:B------:R-:W0:Y:S01]  /*5390*/  S2R R3, SR_CgaCtaId ;  /* 0x0000000000037919 */ /* 0x000e220000008800 */
[----:B------:R-:W-:-:S04]  /*53a0*/  MOV R0, 0x400 ;  /* 0x0000040000007802 */ /* 0x000fc80000000f00 */
[----:B0-----:R-:W-:Y:S02]  /*53b0*/  LEA R0, R3, R0, 0x18 ;  /* 0x0000000003007211 */ /* 0x001fe400078ec0ff */
[----:B------:R-:W-:-:S03]  /*53c0*/  SHF.L.U32 R3, R7, 0x1f, RZ ;  /* 0x0000001f07037819 */ /* 0x000fc600000006ff */
[----:B------:R-:W-:-:S04]  /*53d0*/  VIADD R0, R0, 0x90 ;  /* 0x0000009000007836 */ /* 0x000fc80000000000 */
[C---:B------:R-:W-:Y:S02]  /*53e0*/  IMAD R6, R15.reuse, 0x8, R0 ;  /* 0x000000080f067824 */ /* 0x040fe400078e0200 */
[----:B------:R-:W-:Y:S02]  /*53f0*/  VIADD R15, R15, 0x1 ;  /* 0x000000010f0f7836 */ /* 0x000fe40000000000 */
[----:B------:R-:W0:Y:S03]  /*5400*/  SYNCS.PHASECHK.TRANS64.TRYWAIT P0, [R6+URZ], R3 ;  /* 0x00000003060075a7 */ /* 0x000e26000800017f */
[----:B------:R-:W-:-:S04]  /*5410*/  ISETP.NE.AND P1, PT, R15, 0x12, PT ;  /* 0x000000120f00780c */ /* 0x000fc80003f25270 */
[----:B------:R-:W-:Y:S02]  /*5420*/  SEL R2, RZ, 0x1, P1 ;  /* 0x00000001ff027807 */ /* 0x000fe40000800000 */
[----:B------:R-:W-:Y:S02]  /*5430*/  SEL R15, R15, RZ, P1 ;  /* 0x000000ff0f0f7207 */ /* 0x000fe40000800000 */
[----:B------:R-:W-:-:S03]  /*5440*/  LOP3.LUT R8, R7, R2, RZ, 0x3c, !PT ;  /* 0x0000000207087212 */ /* 0x000fc600078e3cff */
[----:B------:R-:W-:Y:S01]  /*5450*/  IMAD R7, R15, 0x8, R0 ;  /* 0x000000080f077824 */ /* 0x000fe200078e0200 */
[----:B------:R-:W-:Y:S01]  /*5460*/  SHF.L.U32 R4, R8, 0x1f, RZ ;  /* 0x0000001f08047819 */ /* 0x000fe200000006ff */
[----:B0-----:R-:W-:Y:S06]  /*5470*/  @!P0 BRA `(.L_x_64) ;  /* 0x0000000800dc8947 */ /* 0x001fec0003800000 */
.L_x_89:
[----:B------:R-:W1:Y:S01]  /*5480*/  SYNCS.PHASECHK.TRANS64.TRYWAIT P0, [R7+URZ], R4 ;  /* 0x00000004070075a7 */ /* 0x000e62000800017f */
[----:B------:R-:W-:-:S05]  /*5490*/  VIADD R2, R15, 0x1 ;  /* 0x000000010f027836 */ /* 0x000fca0000000000 */
[----:B------:R-:W-:-:S04]  /*54a0*/  ISETP.NE.AND P1, PT, R2, 0x12, PT ;  /* 0x000000120200780c */ /* 0x000fc80003f25270 */
[----:B0-----:R-:W-:Y:S02]  /*54b0*/  SEL R3, RZ, 0x1, P1 ;  /* 0x00000001ff037807 */ /* 0x001fe40000800000 */
[----:B------:R-:W-:Y:S02]  /*54c0*/  SEL R9, R2, RZ, P1 ;  /* 0x000000ff02097207 */ /* 0x000fe40000800000 */
[----:B------:R-:W-:-:S03]  /*54d0*/  LOP3.LUT R8, R8, R3, RZ, 0x3c, !PT ;  /* 0x0000000308087212 */ /* 0x000fc600078e3cff */
[----:B------:R-:W-:Y:S01]  /*54e0*/  IMAD R6, R9, 0x8, R0 ;  /* 0x0000000809067824 */ /* 0x000fe200078e0200 */
[----:B------:R-:W-:Y:S01]  /*54f0*/  SHF.L.U32 R5, R8, 0x1f, RZ ;  /* 0x0000001f08057819 */ /* 0x000fe200000006ff */
[----:B-1----:R-:W-:Y:S06]  /*5500*/  @!P0 BRA `(.L_x_65) ;  /* 0x0000000800cc8947 */ /* 0x002fec0003800000 */
.L_x_90:
[----:B------:R-:W1:Y:S01]  /*5510*/  SYNCS.PHASECHK.TRANS64.TRYWAIT P0, [R6+URZ], R5 ;  /* 0x00000005060075a7 */ /* 0x000e62000800017f */
[----:B------:R-:W-:-:S05]  /*5520*/  VIADD R2, R9, 0x1 ;  /* 0x0000000109027836 */ /* 0x000fca0000000000 */
[----:B------:R-:W-:-:S04]  /*5530*/  ISETP.NE.AND P1, PT, R2, 0x12, PT ;  /* 0x000000120200780c */ /* 0x000fc80003f25270 */
[----:B------:R-:W-:Y:S02]  /*5540*/  SEL R3, RZ, 0x1, P1 ;  /* 0x00000001ff037807 */ /* 0x000fe40000800000 */
[----:B0-----:R-:W-:Y:S02]  /*5550*/  SEL R7, R2, RZ, P1 ;  /* 0x000000ff02077207 */ /* 0x001fe40000800000 */
[----:B------:R-:W-:-:S03]  /*5560*/  LOP3.LUT R8, R8, R3, RZ, 0x3c, !PT ;  /* 0x0000000308087212 */ /* 0x000fc600078e3cff */
[----:B------:R-:W-:Y:S01]  /*5570*/  IMAD R9, R7, 0x8, R0 ;  /* 0x0000000807097824 */ /* 0x000fe200078e0200 */
[----:B------:R-:W-:Y:S01]  /*5580*/  SHF.L.U32 R4, R8, 0x1f, RZ ;  /* 0x0000001f08047819 */ /* 0x000fe200000006ff */
[----:B-1----:R-:W-:Y:S06]  /*5590*/  @!P0 BRA `(.L_x_66) ;  /* 0x0000000800bc8947 */ /* 0x002fec0003800000 */
.L_x_91:
[----:B------:R-:W1:Y:S01]  /*55a0*/  SYNCS.PHASECHK.TRANS64.TRYWAIT P0, [R9+URZ], R4 ;  /* 0x00000004090075a7 */ /* 0x000e62000800017f */
[----:B------:R-:W-:-:S05]  /*55b0*/  VIADD R2, R7, 0x1 ;  /* 0x0000000107027836 */ /* 0x000fca0000000000 */
[----:B------:R-:W-:-:S04]  /*55c0*/  ISETP.NE.AND P1, PT, R2, 0x12, PT ;  /* 0x000000120200780c */ /* 0x000fc80003f25270 */
[----:B------:R-:W-:Y:S02]  /*55d0*/  SEL R3, RZ, 0x1, P1 ;  /* 0x00000001ff037807 */ /* 0x000fe40000800000 */
[----:B------:R-:W-:Y:S02]  /*55e0*/  SEL R7, R2, RZ, P1 ;  /* 0x000000ff02077207 */ /* 0x000fe40000800000 */
[----:B------:R-:W-:-:S03]  /*55f0*/  LOP3.LUT R8, R8, R3, RZ, 0x3c, !PT ;  /* 0x0000000308087212 */ /* 0x000fc600078e3cff */
[----:B0-----:R-:W-:Y:S01]  /*5600*/  IMAD R6, R7, 0x8, R0 ;  /* 0x0000000807067824 */ /* 0x001fe200078e0200 */
[----:B------:R-:W-:Y:S01]  /*5610*/  SHF.L.U32 R5, R8, 0x1f, RZ ;  /* 0x0000001f08057819 */ /* 0x000fe200000006ff */
[----:B-1----:R-:W-:Y:S06]  /*5620*/  @!P0 BRA `(.L_x_67) ;  /* 0x0000000800ac8947 */ /* 0x002fec0003800000 */
.L_x_92:
        /* <DEDUP_REMOVED lines=9> */
.L_x_93:
        /* <DEDUP_REMOVED lines=9> */
.L_x_94:
        /* <DEDUP_REMOVED lines=9> */
.L_x_95:
        /* <DEDUP_REMOVED lines=9> */
.L_x_96:
        /* <DEDUP_REMOVED lines=9> */
.L_x_97:
        /* <DEDUP_REMOVED lines=9> */
.L_x_98:
        /* <DEDUP_REMOVED lines=9> */
.L_x_99:
        /* <DEDUP_REMOVED lines=9> */
.L_x_100:
        /* <DEDUP_REMOVED lines=9> */
.L_x_101:
        /* <DEDUP_REMOVED lines=9> */
.L_x_102:
        /* <DEDUP_REMOVED lines=9> */
.L_x_103:
        /* <DEDUP_REMOVED lines=9> */
.L_x_104:
[----:B------:R-:W1:Y:S01]  /*5cf0*/  SYNCS.PHASECHK.TRANS64.TRYWAIT P0, [R6+URZ], R5 ;  /* 0x00000005060075a7 */ /* 0x000e62000800017f */
[----:B------:R-:W-:-:S05]  /*5d00*/  VIADD R2, R7, 0x1 ;  /* 0x0000000107027836 */ /* 0x000fca0000000000 */
[----:B------:R-:W-:-:S04]  /*5d10*/  ISETP.NE.AND P1, PT, R2, 0x12, PT ;  /* 0x000000120200780c */ /* 0x000fc80003f25270 */
[----:B0-----:R-:W-:Y:S02]  /*5d20*/  SEL R4, RZ, 0x1, P1 ;  /* 0x00000001ff047807 */ /* 0x001fe40000800000 */
[----:B------:R-:W-:Y:S02]  /*5d30*/  SEL R3, R2, RZ, P1 ;  /* 0x000000ff02037207 */ /* 0x000fe40000800000 */
[----:B------:R-:W-:Y:S01]  /*5d40*/  LOP3.LUT R4, R11, R4, RZ, 0x3c, !PT ;  /* 0x000000040b047212 */ /* 0x000fe200078e3cff */
[----:B-1----:R-:W-:Y:S06]  /*5d50*/  @!P0 BRA `(.L_x_80) ;  /* 0x0000000400e48947 */ /* 0x002fec0003800000 */
.L_x_105:
[----:B------:R-:W-:Y:S01]  /*5d60*/  IMAD R3, R3, 0x8, R0 ;  /* 0x0000000803037824 */ /* 0x000fe200078e0200 */
[----:B------:R-:W-:-:S07]  /*5d70*/  SHF.L.U32 R0, R4, 0x1f, RZ ;  /* 0x0000001f04007819 */ /* 0x000fce00000006ff */
.L_x_81:
[----:B-1----:R1:W2:Y:S02]  /*5d80*/  SYNCS.PHASECHK.TRANS64.TRYWAIT P0, [R3+URZ], R0 ;  /* 0x00000000030075a7 */ /* 0x0022a4000800017f */
[----:B--2---:R-:W-:Y:S05]  /*5d90*/  @!P0 NANOSLEEP.SYNCS 0x989680 ;  /* 0x009896800000895d */ /* 0x004fea0003900000 */
[----:B------:R-:W2:Y:S02]  /*5da0*/  @!P0 SYNCS.PHASECHK.TRANS64 P0, [R3+URZ], R0 ;  /* 0x00000000030085a7 */ /* 0x000ea4000800007f */
[----:B--2---:R-:W-:Y:S05]  /*5db0*/  @!P0 BRA `(.L_x_81) ;  /* 0xfffffffc00f08947 */ /* 0x004fea000383ffff */
.L_x_62:
[----:B------:R-:W-:Y:S05]  /*5dc0*/  BSYNC B0 ;  /* 0x0000000000007941 */ /* 0x000fea0003800000 */
.L_x_61:
[----:B------:R-:W-:Y:S05]  /*5dd0*/  EXIT ;  /* 0x000000000000794d */ /* 0x000fea0003800000 */
.L_x_22:
[----:B-1----:R-:W-:-:S04]  /*5de0*/  IMAD.U32 R13, RZ, RZ, UR6 ;  /* 0x00000006ff0d7e24 */ /* 0x002fc8000f8e00ff */
[----:B------:R1:W2:Y:S03]  /*5df0*/  SYNCS.PHASECHK.TRANS64.TRYWAIT P0, [R13+URZ], R12 ;  /* 0x0000000c0d0075a7 */ /* 0x0002a6000800017f */
[----:B--2---:R-:W-:Y:S05]  /*5e00*/  @!P0 NANOSLEEP.SYNCS 0x989680 ;  /* 0x009896800000895d */ /* 0x004fea0003900000 */
[----:B------:R-:W2:Y:S02]  /*5e10*/  @!P0 SYNCS.PHASECHK.TRANS64 P0, [R13+URZ], R12 ;  /* 0x0000000c0d0085a7 */ /* 0x000ea4000800007f */
[----:B--2---:R-:W-:Y:S05]  /*5e20*/  @!P0 BRA `(.L_x_22) ;  /* 0xfffffffc00ec8947 */ /* 0x004fea000383ffff */
[----:B------:R-:W-:Y:S05]  /*5e30*/  BRA `(.L_x_21) ;  /* 0xffffffb800bc7947 */ /* 0x000fea000383ffff */
.L_x_28:
[----:B-1----:R-:W-:-:S04]  /*5e40*/  IMAD.U32 R34, RZ, RZ, UR16 ;  /* 0x00000010ff227e24 */ /* 0x002fc8000f8e00ff */
[----:B------:R1:W2:Y:S03]  /*5e50*/  SYNCS.PHASECHK.TRANS64.TRYWAIT P0, [R34+URZ], R33 ;  /* 0x00000021220075a7 */ /* 0x0002a6000800017f */
[----:B--2---:R-:W-:Y:S05]  /*5e60*/  @!P0 NANOSLEEP.SYNCS 0x989680 ;  /* 0x009896800000895d */ /* 0x004fea0003900000 */
[----:B------:R-:W2:Y:S02]  /*5e70*/  @!P0 SYNCS.PHASECHK.TRANS64 P0, [R34+URZ], R33 ;  /* 0x00000021220085a7 */ /* 0x000ea4000800007f */
[----:B--2---:R-:W-:Y:S05]  /*5e80*/  @!P0 BRA `(.L_x_28) ;  /* 0xfffffffc00ec8947 */ /* 0x004fea000383ffff */
[----:B------:R-:W-:Y:S05]  /*5e90*/  BRA `(.L_x_27) ;  /* 0xffffffbc00c87947 */ /* 0x000fea000383ffff */
.L_x_49:
[----:B------:R-:W-:Y:S01]  /*5ea0*/  BSSY B1, `(.L_x_82) ;  /* 0x0000006000017945 */ /* 0x000fe20003800000 */
[----:B------:R-:W-:-:S07]  /*5eb0*/  IMAD.MOV.U32 R3, RZ, RZ, -0x1 ;  /* 0xffffffffff037424 */ /* 0x000fce00078e00ff */
[----:B------:R-:W-:Y:S05]  /*5ec0*/  WARPSYNC.COLLECTIVE R3, `(.L_x_83) ;  /* 0x00000000030c7348 */ /* 0x000fea0003c00000 */
[----:B------:R-:W-:Y:S02]  /*5ed0*/  ELECT P0, UR62, PT ;  /* 0x00000000003e782f */ /* 0x000fe40003800000 */
[----:B------:R-:W-:Y:S01]  /*5ee0*/  MOV R3, UR62 ;  /* 0x0000003e00037c02 */ /* 0x000fe20008000f00 */
[----:B------:R-:W-:Y:S10]  /*5ef0*/  ENDCOLLECTIVE ;  /* 0x000000000000791b */ /* 0x000ff40003800000 */
.L_x_83:
[----:B------:R-:W-:Y:S05]  /*5f00*/  BSYNC B1 ;  /* 0x0000000000017941 */ /* 0x000fea0003800000 */
.L_x_82:
[----:B------:R-:W-:Y:S05]  /*5f10*/  BRA `(.L_x_84) ;  /* 0xffffffe800407947 */ /* 0x000fea000383ffff */
.L_x_52:
[----:B0-----:R0:W1:Y:S02]  /*5f20*/  SYNCS.PHASECHK.TRANS64.TRYWAIT P0, [R21+URZ+0x90], R4 ;  /* 0x00009004150075a7 */ /* 0x001064000800017f */
[----:B-1----:R-:W-:Y:S05]  /*5f30*/  @!P0 NANOSLEEP.SYNCS 0x989680 ;  /* 0x009896800000895d */ /* 0x002fea0003900000 */
[----:B------:R-:W1:Y:S02]  /*5f40*/  @!P0 SYNCS.PHASECHK.TRANS64 P0, [R21+URZ+0x90], R4 ;  /* 0x00009004150085a7 */ /* 0x000e64000800007f */
[----:B-1----:R-:W-:Y:S05]  /*5f50*/  @!P0 BRA `(.L_x_52) ;  /* 0xfffffffc00f08947 */ /* 0x002fea000383ffff */
[----:B------:R-:W-:Y:S05]  /*5f60*/  BRA `(.L_x_85) ;  /* 0xffffffe800787947 */ /* 0x000fea000383ffff */
.L_x_60:
[----:B------:R-:W-:Y:S01]  /*5f70*/  BSSY B0, `(.L_x_86) ;  /* 0x0000006000007945 */ /* 0x000fe20003800000 */
[----:B------:R-:W-:-:S07]  /*5f80*/  IMAD.MOV.U32 R3, RZ, RZ, -0x1 ;  /* 0xffffffffff037424 */ /* 0x000fce00078e00ff */
[----:B------:R-:W-:Y:S05]  /*5f90*/  WARPSYNC.COLLECTIVE R3, `(.L_x_87) ;  /* 0x00000000030c7348 */ /* 0x000fea0003c00000 */
[----:B------:R-:W-:Y:S02]  /*5fa0*/  ELECT P0, UR62, PT ;  /* 0x00000000003e782f */ /* 0x000fe40003800000 */
[----:B------:R-:W-:Y:S01]  /*5fb0*/  MOV R3, UR62 ;  /* 0x0000003e00037c02 */ /* 0x000fe20008000f00 */
[----:B------:R-:W-:Y:S10]  /*5fc0*/  ENDCOLLECTIVE ;  /* 0x000000000000791b */ /* 0x000ff40003800000 */
.L_x_87:
[----:B------:R-:W-:Y:S05]  /*5fd0*/  BSYNC B0 ;  /* 0x0000000000007941 */ /* 0x000fea0003800000 */
.L_x_86:
[----:B------:R-:W-:Y:S05]  /*5fe0*/  BRA `(.L_x_88) ;  /* 0xfffffff000d07947 */ /* 0x000fea000383ffff */
.L_x_64:
[----:B0-----:R0:W1:Y:S02]  /*5ff0*/  SYNCS.PHASECHK.TRANS64.TRYWAIT P0, [R6+URZ], R3 ;  /* 0x00000003060075a7 */ /* 0x001064000800017f */
[----:B-1----:R-:W-:Y:S05]  /*6000*/  @!P0 NANOSLEEP.SYNCS 0x989680 ;  /* 0x009896800000895d */ /* 0x002fea0003900000 */
[----:B------:R-:W1:Y:S02]  /*6010*/  @!P0 SYNCS.PHASECHK.TRANS64 P0, [R6+URZ], R3 ;  /* 0x00000003060085a7 */ /* 0x000e64000800007f */
[----:B-1----:R-:W-:Y:S05]  /*6020*/  @!P0 BRA `(.L_x_64) ;  /* 0xfffffffc00f08947 */ /* 0x002fea000383ffff */
[----:B------:R-:W-:Y:S05]  /*6030*/  BRA `(.L_x_89) ;  /* 0xfffffff400107947 */ /* 0x000fea000383ffff */
.L_x_65:
[----:B0-----:R0:W1:Y:S02]  /*6040*/  SYNCS.PHASECHK.TRANS64.TRYWAIT P0, [R7+URZ], R4 ;  /* 0x00000004070075a7 */ /* 0x001064000800017f */
[----:B-1----:R-:W-:Y:S05]  /*6050*/  @!P0 NANOSLEEP.SYNCS 0x989680 ;  /* 0x009896800000895d */ /* 0x002fea0003900000 */
[----:B------:R-:W1:Y:S02]  /*6060*/  @!P0 SYNCS.PHASECHK.TRANS64 P0, [R7+URZ], R4 ;  /* 0x00000004070085a7 */ /* 0x000e64000800007f */
[----:B-1----:R-:W-:Y:S05]  /*6070*/  @!P0 BRA `(.L_x_65) ;  /* 0xfffffffc00f08947 */ /* 0x002fea000383ffff */
[----:B------:R-:W-:Y:S05]  /*6080*/  BRA `(.L_x_90) ;  /* 0xfffffff400207947 */ /* 0x000fea000383ffff */
.L_x_66:
[----:B0-----:R0:W1:Y:S02]  /*6090*/  SYNCS.PHASECHK.TRANS64.TRYWAIT P0, [R6+URZ], R5 ;  /* 0x00000005060075a7 */ /* 0x001064000800017f */
[----:B-1----:R-:W-:Y:S05]  /*60a0*/  @!P0 NANOSLEEP.SYNCS 0x989680 ;  /* 0x009896800000895d */ /* 0x002fea0003900000 */
[----:B------:R-:W1:Y:S02]  /*60b0*/  @!P0 SYNCS.PHASECHK.TRANS64 P0, [R6+URZ], R5 ;  /* 0x00000005060085a7 */ /* 0x000e64000800007f */
[----:B-1----:R-:W-:Y:S05]  /*60c0*/  @!P0 BRA `(.L_x_66) ;  /* 0xfffffffc00f08947 */ /* 0x002fea000383ffff */
[----:B------:R-:W-:Y:S05]  /*60d0*/  BRA `(.L_x_91) ;  /* 0xfffffff400307947 */ /* 0x000fea000383ffff */
.L_x_67:
[----:B0-----:R0:W1:Y:S02]  /*60e0*/  SYNCS.PHASECHK.TRANS64.TRYWAIT P0, [R9+URZ], R4 ;  /* 0x00000004090075a7 */ /* 0x001064000800017f */
[----:B-1----:R-:W-:Y:S05]  /*60f0*/  @!P0 NANOSLEEP.SYNCS 0x989680 ;  /* 0x009896800000895d */ /* 0x002fea0003900000 */
[----:B------:R-:W1:Y:S02]  /*6100*/  @!P0 SYNCS.PHASECHK.TRANS64 P0, [R9+URZ], R4 ;  /* 0x00000004090085a7 */ /* 0x000e64000800007f */
[----:B-1----:R-:W-:Y:S05]  /*6110*/  @!P0 BRA `(.L_x_67) ;  /* 0xfffffffc00f08947 */ /* 0x002fea000383ffff */
[----:B------:R-:W-:Y:S05]  /*6120*/  BRA `(.L_x_92) ;  /* 0xfffffff400407947 */ /* 0x000fea000383ffff */
.L_x_68:
[----:B0-----:R0:W1:Y:S02]  /*6130*/  SYNCS.PHASECHK.TRANS64.TRYWAIT P0, [R6+URZ], R5 ;  /* 0x00000005060075a7 */ /* 0x001064000800017f */
[----:B-1----:R-:W-:Y:S05]  /*6140*/  @!P0 NANOSLEEP.SYNCS 0x989680 ;  /* 0x009896800000895d */ /* 0x002fea0003900000 */
[----:B------:R-:W1:Y:S02]  /*6150*/  @!P0 SYNCS.PHASECHK.TRANS64 P0, [R6+URZ], R5 ;  /* 0x00000005060085a7 */ /* 0x000e64000800007f */
[----:B-1----:R-:W-:Y:S05]  /*6160*/  @!P0 BRA `(.L_x_68) ;  /* 0xfffffffc00f08947 */ /* 0x002fea000383ffff */
[----:B------:R-:W-:Y:S05]  /*6170*/  BRA `(.L_x_93) ;  /* 0xfffffff400507947 */ /* 0x000fea000383ffff */
.L_x_69:
[----:B0-----:R0:W1:Y:S02]  /*6180*/  SYNCS.PHASECHK.TRANS64.TRYWAIT P0, [R9+URZ], R4 ;  /* 0x00000004090075a7 */ /* 0x001064000800017f */
[----:B-1----:R-:W-:Y:S05]  /*6190*/  @!P0 NANOSLEEP.SYNCS 0x989680 ;  /* 0x009896800000895d */ /* 0x002fea0003900000 */
[----:B------:R-:W1:Y:S02]  /*61a0*/  @!P0 SYNCS.PHASECHK.TRANS64 P0, [R9+URZ], R4 ;  /* 0x00000004090085a7 */ /* 0x000e64000800007f */
[----:B-1----:R-:W-:Y:S05]  /*61b0*/  @!P0 BRA `(.L_x_69) ;  /* 0xfffffffc00f08947 */ /* 0x002fea000383ffff */
[----:B------:R-:W-:Y:S05]  /*61c0*/  BRA `(.L_x_94) ;  /* 0xfffffff400607947 */ /* 0x000fea000383ffff */
.L_x_70:
[----:B0-----:R0:W1:Y:S02]  /*61d0*/  SYNCS.PHASECHK.TRANS64.TRYWAIT P0, [R6+URZ], R5 ;  /* 0x00000005060075a7 */ /* 0x001064000800017f */
[----:B-1----:R-:W-:Y:S05]  /*61e0*/  @!P0 NANOSLEEP.SYNCS 0x989680 ;  /* 0x009896800000895d */ /* 0x002fea0003900000 */
[----:B------:R-:W1:Y:S02]  /*61f0*/  @!P0 SYNCS.PHASECHK.TRANS64 P0, [R6+URZ], R5 ;  /* 0x00000005060085a7 */ /* 0x000e64000800007f */
[----:B-1----:R-:W-:Y:S05]  /*6200*/  @!P0 BRA `(.L_x_70) ;  /* 0xfffffffc00f08947 */ /* 0x002fea000383ffff */
[----:B------:R-:W-:Y:S05]  /*6210*/  BRA `(.L_x_95) ;  /* 0xfffffff400707947 */ /* 0x000fea000383ffff */
.L_x_71:
[----:B0-----:R0:W1:Y:S02]  /*6220*/  SYNCS.PHASECHK.TRANS64.TRYWAIT P0, [R9+URZ], R4 ;  /* 0x00000004090075a7 */ /* 0x001064000800017f */
[----:B-1----:R-:W-:Y:S05]  /*6230*/  @!P0 NANOSLEEP.SYNCS 0x989680 ;  /* 0x009896800000895d */ /* 0x002fea0003900000 */
[----:B------:R-:W1:Y:S02]  /*6240*/  @!P0 SYNCS.PHASECHK.TRANS64 P0, [R9+URZ], R4 ;  /* 0x00000004090085a7 */ /* 0x000e64000800007f */
[----:B-1----:R-:W-:Y:S05]  /*6250*/  @!P0 BRA `(.L_x_71) ;  /* 0xfffffffc00f08947 */ /* 0x002fea000383ffff */
[----:B------:R-:W-:Y:S05]  /*6260*/  BRA `(.L_x_96) ;  /* 0xfffffff400807947 */ /* 0x000fea000383ffff */
.L_x_72:
[----:B0-----:R0:W1:Y:S02]  /*6270*/  SYNCS.PHASECHK.TRANS64.TRYWAIT P0, [R6+URZ], R5 ;  /* 0x00000005060075a7 */ /* 0x001064000800017f */
[----:B-1----:R-:W-:Y:S05]  /*6280*/  @!P0 NANOSLEEP.SYNCS 0x989680 ;  /* 0x009896800000895d */ /* 0x002fea0003900000 */
[----:B------:R-:W1:Y:S02]  /*6290*/  @!P0 SYNCS.PHASECHK.TRANS64 P0, [R6+URZ], R5 ;  /* 0x00000005060085a7 */ /* 0x000e64000800007f */
[----:B-1----:R-:W-:Y:S05]  /*62a0*/  @!P0 BRA `(.L_x_72) ;  /* 0xfffffffc00f08947 */ /* 0x002fea000383ffff */
[----:B------:R-:W-:Y:S05]  /*62b0*/  BRA `(.L_x_97) ;  /* 0xfffffff400907947 */ /* 0x000fea000383ffff */
.L_x_73:
[----:B0-----:R0:W1:Y:S02]  /*62c0*/  SYNCS.PHASECHK.TRANS64.TRYWAIT P0, [R9+URZ], R4 ;  /* 0x00000004090075a7 */ /* 0x001064000800017f */
[----:B-1----:R-:W-:Y:S05]  /*62d0*/  @!P0 NANOSLEEP.SYNCS 0x989680 ;  /* 0x009896800000895d */ /* 0x002fea0003900000 */
[----:B------:R-:W1:Y:S02]  /*62e0*/  @!P0 SYNCS.PHASECHK.TRANS64 P0, [R9+URZ], R4 ;  /* 0x00000004090085a7 */ /* 0x000e64000800007f */
[----:B-1----:R-:W-:Y:S05]  /*62f0*/  @!P0 BRA `(.L_x_73) ;  /* 0xfffffffc00f08947 */ /* 0x002fea000383ffff */
[----:B------:R-:W-:Y:S05]  /*6300*/  BRA `(.L_x_98) ;  /* 0xfffffff400a07947 */ /* 0x000fea000383ffff */
.L_x_74:
[----:B0-----:R0:W1:Y:S02]  /*6310*/  SYNCS.PHASECHK.TRANS64.TRYWAIT P0, [R6+URZ], R5 ;  /* 0x00000005060075a7 */ /* 0x001064000800017f */
[----:B-1----:R-:W-:Y:S05]  /*6320*/  @!P0 NANOSLEEP.SYNCS 0x989680 ;  /* 0x009896800000895d */ /* 0x002fea0003900000 */
[----:B------:R-:W1:Y:S02]  /*6330*/  @!P0 SYNCS.PHASECHK.TRANS64 P0, [R6+URZ], R5 ;  /* 0x00000005060085a7 */ /* 0x000e64000800007f */
[----:B-1----:R-:W-:Y:S05]  /*6340*/  @!P0 BRA `(.L_x_74) ;  /* 0xfffffffc00f08947 */ /* 0x002fea000383ffff */
[----:B------:R-:W-:Y:S05]  /*6350*/  BRA `(.L_x_99) ;  /* 0xfffffff400b07947 */ /* 0x000fea000383ffff */
.L_x_75:
[----:B0-----:R0:W1:Y:S02]  /*6360*/  SYNCS.PHASECHK.TRANS64.TRYWAIT P0, [R9+URZ], R4 ;  /* 0x00000004090075a7 */ /* 0x001064000800017f */
[----:B-1----:R-:W-:Y:S05]  /*6370*/  @!P0 NANOSLEEP.SYNCS 0x989680 ;  /* 0x009896800000895d */ /* 0x002fea0003900000 */
[----:B------:R-:W1:Y:S02]  /*6380*/  @!P0 SYNCS.PHASECHK.TRANS64 P0, [R9+URZ], R4 ;  /* 0x00000004090085a7 */ /* 0x000e64000800007f */
[----:B-1----:R-:W-:Y:S05]  /*6390*/  @!P0 BRA `(.L_x_75) ;  /* 0xfffffffc00f08947 */ /* 0x002fea000383ffff */
[----:B------:R-:W-:Y:S05]  /*63a0*/  BRA `(.L_x_100) ;  /* 0xfffffff400c07947 */ /* 0x000fea000383ffff */
.L_x_76:
[----:B0-----:R0:W1:Y:S02]  /*63b0*/  SYNCS.PHASECHK.TRANS64.TRYWAIT P0, [R6+URZ], R5 ;  /* 0x00000005060075a7 */ /* 0x001064000800017f */
[----:B-1----:R-:W-:Y:S05]  /*63c0*/  @!P0 NANOSLEEP.SYNCS 0x989680 ;  /* 0x009896800000895d */ /* 0x002fea0003900000 */
[----:B------:R-:W1:Y:S02]  /*63d0*/  @!P0 SYNCS.PHASECHK.TRANS64 P0, [R6+URZ], R5 ;  /* 0x00000005060085a7 */ /* 0x000e64000800007f */
[----:B-1----:R-:W-:Y:S05]  /*63e0*/  @!P0 BRA `(.L_x_76) ;  /* 0xfffffffc00f08947 */ /* 0x002fea000383ffff */
[----:B------:R-:W-:Y:S05]  /*63f0*/  BRA `(.L_x_101) ;  /* 0xfffffff400d07947 */ /* 0x000fea000383ffff */
.L_x_77:
[----:B0-----:R0:W1:Y:S02]  /*6400*/  SYNCS.PHASECHK.TRANS64.TRYWAIT P0, [R9+URZ], R4 ;  /* 0x00000004090075a7 */ /* 0x001064000800017f */
[----:B-1----:R-:W-:Y:S05]  /*6410*/  @!P0 NANOSLEEP.SYNCS 0x989680 ;  /* 0x009896800000895d */ /* 0x002fea0003900000 */
[----:B------:R-:W1:Y:S02]  /*6420*/  @!P0 SYNCS.PHASECHK.TRANS64 P0, [R9+URZ], R4 ;  /* 0x00000004090085a7 */ /* 0x000e64000800007f */
[----:B-1----:R-:W-:Y:S05]  /*6430*/  @!P0 BRA `(.L_x_77) ;  /* 0xfffffffc00f08947 */ /* 0x002fea000383ffff */
[----:B------:R-:W-:Y:S05]  /*6440*/  BRA `(.L_x_102) ;  /* 0xfffffff400e07947 */ /* 0x000fea000383ffff */
.L_x_78:
[----:B0-----:R0:W1:Y:S02]  /*6450*/  SYNCS.PHASECHK.TRANS64.TRYWAIT P0, [R6+URZ], R5 ;  /* 0x00000005060075a7 */ /* 0x001064000800017f */
[----:B-1----:R-:W-:Y:S05]  /*6460*/  @!P0 NANOSLEEP.SYNCS 0x989680 ;  /* 0x009896800000895d */ /* 0x002fea0003900000 */
[----:B------:R-:W1:Y:S02]  /*6470*/  @!P0 SYNCS.PHASECHK.TRANS64 P0, [R6+URZ], R5 ;  /* 0x00000005060085a7 */ /* 0x000e64000800007f */
[----:B-1----:R-:W-:Y:S05]  /*6480*/  @!P0 BRA `(.L_x_78) ;  /* 0xfffffffc00f08947 */ /* 0x002fea000383ffff */
[----:B------:R-:W-:Y:S05]  /*6490*/  BRA `(.L_x_103) ;  /* 0xfffffff400f07947 */ /* 0x000fea000383ffff */
.L_x_79:
[----:B0-----:R0:W1:Y:S02]  /*64a0*/  SYNCS.PHASECHK.TRANS64.TRYWAIT P0, [R9+URZ], R4 ;  /* 0x00000004090075a7 */ /* 0x001064000800017f */
[----:B-1----:R-:W-:Y:S05]  /*64b0*/  @!P0 NANOSLEEP.SYNCS 0x989680 ;  /* 0x009896800000895d */ /* 0x002fea0003900000 */
[----:B------:R-:W1:Y:S02]  /*64c0*/  @!P0 SYNCS.PHASECHK.TRANS64 P0, [R9+URZ], R4 ;  /* 0x00000004090085a7 */ /* 0x000e64000800007f */
[----:B-1----:R-:W-:Y:S05]  /*64d0*/  @!P0 BRA `(.L_x_79) ;  /* 0xfffffffc00f08947 */ /* 0x002fea000383ffff */
[----:B------:R-:W-:Y:S05]  /*64e0*/  BRA `(.L_x_104) ;  /* 0xfffffff800007947 */ /* 0x000fea000383ffff */
.L_x_80:
[----:B0-----:R0:W1:Y:S02]  /*64f0*/  SYNCS.PHASECHK.TRANS64.TRYWAIT P0, [R6+URZ], R5 ;  /* 0x00000005060075a7 */ /* 0x001064000800017f */
[----:B-1----:R-:W-:Y:S05]  /*6500*/  @!P0 NANOSLEEP.SYNCS 0x989680 ;  /* 0x009896800000895d */ /* 0x002fea0003900000 */
[----:B------:R-:W1:Y:S02]  /*6510*/  @!P0 SYNCS.PHASECHK.TRANS64 P0, [R6+URZ], R5 ;  /* 0x00000005060085a7 */ /* 0x000e64000800007f */
[----:B-1----:R-:W-:Y:S05]  /*6520*/  @!P0 BRA `(.L_x_80) ;  /* 0xfffffffc00f08947 */ /* 0x002fea000383ffff */
[----:B------:R-:W-:Y:S05]  /*6530*/  BRA `(.L_x_105) ;  /* 0xfffffff800087947 */ /* 0x000fea000383ffff */
.L_x_106:
[----:B------:R-:W-:-:S00]  /*6540*/  BRA `(.L_x_106) ;  /* 0xfffffffc00fc7947 */ /* 0x000fc0000383ffff */
[----:B------:R-:W-:-:S00]  /*6550*/  NOP ;  /* 0x0000000000007918 */ /* 0x000fc00000000000 */
        /* <DEDUP_REMOVED lines=10> */
.L_x_107:


//--------------------- .nv.shared._ZN7cutlass13device_kernelINS_4gemm6kernel13GemmUniversalIN4cute5tupleIJiiiiEEENS1_10collective13CollectiveMmaINS1_37MainloopSm90TmaGmmaWarpSpecializedFP8ILi18ENS5_IJNS4_1CILi2EEENSA_ILi1EEESC_EEENS1_35KernelTmaWarpSpecializedCooperativeEEENS5_IJNSA_ILi384EEENSA_ILi8EEENSA_ILi32EEEEEENS_12float_e4m3_tENS5_IJlSC_lEEESK_SL_NS4_8TiledMMAINS4_8MMA_AtomIJNS4_4SM904GMMA29MMA_64x8x32_F32E4M3E4M3_SS_TNILNSP_7ScaleInE1ELSR_1EEEEEENS4_6LayoutISD_NS5_IJSC_NSA_ILi0EEESV_EEEEENS5_IJNS4_10UnderscoreESY_SY_EEEEENS4_13SM90_TMA_LOADENS4_14ComposedLayoutINS4_7SwizzleILi1ELi4ELi3EEENS4_18smem_ptr_flag_bitsILi8EEENSU_INS5_IJSH_SI_EEENS5_IJSI_SC_EEEEEEEvNS4_8identityENS4_23SM90_TMA_LOAD_MULTICASTES1A_vS1B_EENS_8epilogue10collective6detail29Sm90TmaWarpSpecializedAdapterINS1F_15DefaultEpilogueISK_SL_SL_NS1E_6thread17LinearCombinationISK_Li1EffLNS1J_9ScaleType4KindE0ELNS_15FloatRoundStyleE2ESK_EENS1_15EpilogueDefaultEEEEEvvEEEEvNT_6ParamsE --------------------------
	.section	.nv.shared._ZN7cutlass13device_kernelINS_4gemm6kernel13GemmUniversalIN4cute5tupleIJiiiiEEENS1_10collective13CollectiveMmaINS1_37MainloopSm90TmaGmmaWarpSpecializedFP8ILi18ENS5_IJNS4_1CILi2EEENSA_ILi1EEESC_EEENS1_35KernelTmaWarpSpecializedCooperativeEEENS5_IJNSA_ILi384EEENSA_ILi8EEENSA_ILi32EEEEEENS_12float_e4m3_tENS5_IJlSC_lEEESK_SL_NS4_8TiledMMAINS4_8MMA_AtomIJNS4_4SM904GMMA29MMA_64x8x32_F32E4M3E4M3_SS_TNILNSP_7ScaleInE1ELSR_1EEEEEENS4_6LayoutISD_NS5_IJSC_NSA_ILi0EEESV_EEEEENS5_IJNS4_10UnderscoreESY_SY_EEEEENS4_13SM90_TMA_LOADENS4_14ComposedLayoutINS4_7SwizzleILi1ELi4ELi3EEENS4_18smem_ptr_flag_bitsILi8EEENSU_INS5_IJSH_SI_EEENS5_IJSI_SC_EEEEEEEvNS4_8identityENS4_23SM90_TMA_LOAD_MULTICASTES1A_vS1B_EENS_8epilogue10collective6detail29Sm90TmaWarpSpecializedAdapterINS1F_15DefaultEpilogueISK_SL_SL_NS1E_6thread17LinearCombinationISK_Li1EffLNS1J_9ScaleType4KindE0ELNS_15FloatRoundStyleE2ESK_EENS1_15EpilogueDefaultEEEEEvvEEEEvNT_6ParamsE,"aw",@nobits
	.sectionflags	@""
	.align	16
	.zero		1024


//--------------------- .nv.shared.reserved.0     --------------------------
	.section	.nv.shared.reserved.0,"aw",@nobits
	.weak		__nv_reservedSMEM_offset_0_alias
	.size		__nv_reservedSMEM_offset_0_alias, 0, 0
	.other		__nv_reservedSMEM_offset_0_alias,@"STO_CUDA_RESERVED_SHARED STV_DEFAULT"
__nv_reservedSMEM_offset_0_alias:
	.zero		0


//--------------------- .nv.global                --------------------------
	.section	.nv.global,"aw",@nobits
.nv.global:
	.type		_ZN39_INTERNAL_33c1294c_4_k_cu_9f6eb16a_85674cute1_E,@object
	.size		_ZN39_INTERNAL_33c1294c_4_k_cu_9f6eb16a_85674cute1_E,(_ZN39_INTERNAL_33c1294c_4_k_cu_9f6eb16a_85674cuda3std3__45__cpo6cbeginE - _ZN39_INTERNAL_33c1294c_4_k_cu_9f6eb16a_85674cute1_E)
_ZN39_INTERNAL_33c1294c_4_k_cu_9f6eb16a_85674cute1_E:
	.zero		1
	.type		_ZN39_INTERNAL_33c1294c_4_k_cu_9f6eb16a_85674cuda3std3__45__cpo6cbeginE,@object
	.size		_ZN39_INTERNAL_33c1294c_4_k_cu_9f6eb16a_85674cuda3std3__45__cpo6cbeginE,(_ZN39_INTERNAL_33c1294c_4_k_cu_9f6eb16a_85674cuda3std3__48in_placeE - _ZN39_INTERNAL_33c1294c_4_k_cu_9f6eb16a_85674cuda3std3__45__cpo6cbeginE)
_ZN39_INTERNAL_33c1294c_4_k_cu_9f6eb16a_85674cuda3std3__45__cpo6cbeginE:
	.zero		1
	.type		_ZN39_INTERNAL_33c1294c_4_k_cu_9f6eb16a_85674cuda3std3__48in_placeE,@object
	.size		_ZN39_INTERNAL_33c1294c_4_k_cu_9f6eb16a_85674cuda3std3__48in_placeE,(_ZN39_INTERNAL_33c1294c_4_k_cu_9f6eb16a_85674cuda3std6ranges3__45__cpo9iter_moveE - _ZN39_INTERNAL_33c1294c_4_k_cu_9f6eb16a_85674cuda3std3__48in_placeE)
_ZN39_INTERNAL_33c1294c_4_k_cu_9f6eb16a_85674cuda3std3__48in_placeE:
	.zero		1
	.type		_ZN39_INTERNAL_33c1294c_4_k_cu_9f6eb16a_85674cuda3std6ranges3__45__cpo9iter_moveE,@object
	.size		_ZN39_INTERNAL_33c1294c_4_k_cu_9f6eb16a_85674cuda3std6ranges3__45__cpo9iter_moveE,(_ZN39_INTERNAL_33c1294c_4_k_cu_9f6eb16a_85674cuda3std3__45__cpo5beginE - _ZN39_INTERNAL_33c1294c_4_k_cu_9f6eb16a_85674cuda3std6ranges3__45__cpo9iter_moveE)
_ZN39_INTERNAL_33c1294c_4_k_cu_9f6eb16a_85674cuda3std6ranges3__45__cpo9iter_moveE:
	.zero		1
	.type		_ZN39_INTERNAL_33c1294c_4_k_cu_9f6eb16a_85674cuda3std3__45__cpo5beginE,@object
	.size		_ZN39_INTERNAL_33c1294c_4_k_cu_9f6eb16a_85674cuda3std3__45__cpo5beginE,(_ZN39_INTERNAL_33c1294c_4_k_cu_9f6eb16a_85674cuda3std3__441_GLOBAL__N__33c1294c_4_k_cu_9f6eb16a_85676ignoreE - _ZN39_INTERNAL_33c1294c_4_k_cu_9f6eb16a_85674cuda3std3__45__cpo5beginE)
_ZN39_INTERNAL_33c1294c_4_k_cu_9f6eb16a_85674cuda3std3__45__cpo5beginE:
	.zero		1
	.type		_ZN39_INTERNAL_33c1294c_4_k_cu_9f6eb16a_85674cuda3std3__441_GLOBAL__N__33c1294c_4_k_cu_9f6eb16a_85676ignoreE,@object
	.size		_ZN39_INTERNAL_33c1294c_4_k_cu_9f6eb16a_85674cuda3std3__441_GLOBAL__N__33c1294c_4_k_cu_9f6eb16a_85676ignoreE,(_ZN39_INTERNAL_33c1294c_4_k_cu_9f6eb16a_85674cute7productE - _ZN39_INTERNAL_33c1294c_4_k_cu_9f6eb16a_85674cuda3std3__441_GLOBAL__N__33c1294c_4_k_cu_9f6eb16a_85676ignoreE)
_ZN39_INTERNAL_33c1294c_4_k_cu_9f6eb16a_85674cuda3std3__441_GLOBAL__N__33c1294c_4_k_cu_9f6eb16a_85676ignoreE:
	.zero		1
	.type		_ZN39_INTERNAL_33c1294c_4_k_cu_9f6eb16a_85674cute7productE,@object
	.size		_ZN39_INTERNAL_33c1294c_4_k_cu_9f6eb16a_85674cute7productE,(_ZN39_INTERNAL_33c1294c_4_k_cu_9f6eb16a_85674cuda3std3__45__cpo3endE - _ZN39_INTERNAL_33c1294c_4_k_cu_9f6eb16a_85674cute7productE)
_ZN39_INTERNAL_33c1294c_4_k_cu_9f6eb16a_85674cute7productE:
	.zero		1
	.type		_ZN39_INTERNAL_33c1294c_4_k_cu_9f6eb16a_85674cuda3std3__45__cpo3endE,@object
	.size		_ZN39_INTERNAL_33c1294c_4_k_cu_9f6eb16a_85674cuda3std3__45__cpo3endE,(_ZN39_INTERNAL_33c1294c_4_k_cu_9f6eb16a_85674cuda3std3__419piecewise_constructE - _ZN39_INTERNAL_33c1294c_4_k_cu_9f6eb16a_85674cuda3std3__45__cpo3endE)
_ZN39_INTERNAL_33c1294c_4_k_cu_9f6eb16a_85674cuda3std3__45__cpo3endE:
	.zero		1
	.type		_ZN39_INTERNAL_33c1294c_4_k_cu_9f6eb16a_85674cuda3std3__419piecewise_constructE,@object
	.size		_ZN39_INTERNAL_33c1294c_4_k_cu_9f6eb16a_85674cuda3std3__419piecewise_constructE,(_ZN39_INTERNAL_33c1294c_4_k_cu_9f6eb16a_85674cuda3std3__45__cpo4cendE - _ZN39_INTERNAL_33c1294c_4_k_cu_9f6eb16a_85674cuda3std3__419piecewise_constructE)
_ZN39_INTERNAL_33c1294c_4_k_cu_9f6eb16a_85674cuda3std3__419piecewise_constructE:
	.zero		1
	.type		_ZN39_INTERNAL_33c1294c_4_k_cu_9f6eb16a_85674cuda3std3__45__cpo4cendE,@object
	.size		_ZN39_INTERNAL_33c1294c_4_k_cu_9f6eb16a_85674cuda3std3__45__cpo4cendE,(_ZN39_INTERNAL_33c1294c_4_k_cu_9f6eb16a_85674cuda3std6ranges3__45__cpo4swapE - _ZN39_INTERNAL_33c1294c_4_k_cu_9f6eb16a_85674cuda3std3__45__cpo4cendE)
_ZN39_INTERNAL_33c1294c_4_k_cu_9f6eb16a_85674cuda3std3__45__cpo4cendE:
	.zero		1
	.type		_ZN39_INTERNAL_33c1294c_4_k_cu_9f6eb16a_85674cuda3std6ranges3__45__cpo4swapE,@object
	.size		_ZN39_INTERNAL_33c1294c_4_k_cu_9f6eb16a_85674cuda3std6ranges3__45__cpo4swapE,(.L_7 - _ZN39_INTERNAL_33c1294c_4_k_cu_9f6eb16a_85674cuda3std6ranges3__45__cpo4swapE)
_ZN39_INTERNAL_33c1294c_4_k_cu_9f6eb16a_85674cuda3std6ranges3__45__cpo4swapE:
	.zero		1
.L_7:


//--------------------- .nv.constant0._ZN7cutlass13device_kernelINS_4gemm6kernel13GemmUniversalIN4cute5tupleIJiiiiEEENS1_10collective13CollectiveMmaINS1_37MainloopSm90TmaGmmaWarpSpecializedFP8ILi18ENS5_IJNS4_1CILi2EEENSA_ILi1EEESC_EEENS1_35KernelTmaWarpSpecializedCooperativeEEENS5_IJNSA_ILi384EEENSA_ILi8EEENSA_ILi32EEEEEENS_12float_e4m3_tENS5_IJlSC_lEEESK_SL_NS4_8TiledMMAINS4_8MMA_AtomIJNS4_4SM904GMMA29MMA_64x8x32_F32E4M3E4M3_SS_TNILNSP_7ScaleInE1ELSR_1EEEEEENS4_6LayoutISD_NS5_IJSC_NSA_ILi0EEESV_EEEEENS5_IJNS4_10UnderscoreESY_SY_EEEEENS4_13SM90_TMA_LOADENS4_14ComposedLayoutINS4_7SwizzleILi1ELi4ELi3EEENS4_18smem_ptr_flag_bitsILi8EEENSU_INS5_IJSH_SI_EEENS5_IJSI_SC_EEEEEEEvNS4_8identityENS4_23SM90_TMA_LOAD_MULTICASTES1A_vS1B_EENS_8epilogue10collective6detail29Sm90TmaWarpSpecializedAdapterINS1F_15DefaultEpilogueISK_SL_SL_NS1E_6thread17LinearCombinationISK_Li1EffLNS1J_9ScaleType4KindE0ELNS_15FloatRoundStyleE2ESK_EENS1_15EpilogueDefaultEEEEEvvEEEEvNT_6ParamsE --------------------------
	.section	.nv.constant0._ZN7cutlass13device_kernelINS_4gemm6kernel13GemmUniversalIN4cute5tupleIJiiiiEEENS1_10collective13CollectiveMmaINS1_37MainloopSm90TmaGmmaWarpSpecializedFP8ILi18ENS5_IJNS4_1CILi2EEENSA_ILi1EEESC_EEENS1_35KernelTmaWarpSpecializedCooperativeEEENS5_IJNSA_ILi384EEENSA_ILi8EEENSA_ILi32EEEEEENS_12float_e4m3_tENS5_IJlSC_lEEESK_SL_NS4_8TiledMMAINS4_8MMA_AtomIJNS4_4SM904GMMA29MMA_64x8x32_F32E4M3E4M3_SS_TNILNSP_7ScaleInE1ELSR_1EEEEEENS4_6LayoutISD_NS5_IJSC_NSA_ILi0EEESV_EEEEENS5_IJNS4_10UnderscoreESY_SY_EEEEENS4_13SM90_TMA_LOADENS4_14ComposedLayoutINS4_7SwizzleILi1ELi4ELi3EEENS4_18smem_ptr_flag_bitsILi8EEENSU_INS5_IJSH_SI_EEENS5_IJSI_SC_EEEEEEEvNS4_8identityENS4_23SM90_TMA_LOAD_MULTICASTES1A_vS1B_EENS_8epilogue10collective6detail29Sm90TmaWarpSpecializedAdapterINS1F_15DefaultEpilogueISK_SL_SL_NS1E_6thread17LinearCombinationISK_Li1EffLNS1J_9ScaleType4KindE0ELNS_15FloatRoundStyleE2ESK_EENS1_15EpilogueDefaultEEEEEvvEEEEvNT_6ParamsE,"a",@progbits
	.sectionflags	@""
	.align	4
.nv.constant0._ZN7cutlass13device_kernelINS_4gemm6kernel13GemmUniversalIN4cute5tupleIJiiiiEEENS1_10collective13CollectiveMmaINS1_37MainloopSm90TmaGmmaWarpSpecializedFP8ILi18ENS5_IJNS4_1CILi2EEENSA_ILi1EEESC_EEENS1_35KernelTmaWarpSpecializedCooperativeEEENS5_IJNSA_ILi384EEENSA_ILi8EEENSA_ILi32EEEEEENS_12float_e4m3_tENS5_IJlSC_lEEESK_SL_NS4_8TiledMMAINS4_8MMA_AtomIJNS4_4SM904GMMA29MMA_64x8x32_F32E4M3E4M3_SS_TNILNSP_7ScaleInE1ELSR_1EEEEEENS4_6LayoutISD_NS5_IJSC_NSA_ILi0EEESV_EEEEENS5_IJNS4_10UnderscoreESY_SY_EEEEENS4_13SM90_TMA_LOADENS4_14ComposedLayoutINS4_7SwizzleILi1ELi4ELi3EEENS4_18smem_ptr_flag_bitsILi8EEENSU_INS5_IJSH_SI_EEENS5_IJSI_SC_EEEEEEEvNS4_8identityENS4_23SM90_TMA_LOAD_MULTICASTES1A_vS1B_EENS_8epilogue10collective6detail29Sm90TmaWarpSpecializedAdapterINS1F_15DefaultEpilogueISK_SL_SL_NS1E_6thread17LinearCombinationISK_Li1EffLNS1J_9ScaleType4KindE0ELNS_15FloatRoundStyleE2ESK_EENS1_15EpilogueDefaultEEEEEvvEEEEvNT_6ParamsE:
	.zero		1664


//--------------------- SYMBOLS --------------------------

	.type		.nv.reservedSmem.offset0,@object
	.size		.nv.reservedSmem.offset0,0x4
